//
// Generated by NVIDIA NVVM Compiler
//
// Compiler Build ID: CL-36424714
// Cuda compilation tools, release 13.0, V13.0.88
// Based on NVVM 20.0.0
//

.version 9.0
.target sm_100
.address_size 64

	// .globl	_Z9alignmentPcS_Piii
.extern .func  (.param .b32 func_retval0) vprintf
(
	.param .b64 vprintf_param_0,
	.param .b64 vprintf_param_1
)
;
.global .align 1 .b8 $str[56] = {10, 65, 108, 105, 103, 110, 109, 101, 110, 116, 32, 35, 37, 100, 32, 58, 10, 45, 45, 45, 45, 45, 45, 45, 45, 45, 45, 45, 45, 45, 45, 45, 45, 45, 45, 45, 10, 75, 101, 121, 58, 10, 37, 115, 10, 81, 117, 101, 114, 121, 58, 10, 37, 115, 10};

.visible .entry _Z9alignmentPcS_Piii(
	.param .u64 .ptr .align 1 _Z9alignmentPcS_Piii_param_0,
	.param .u64 .ptr .align 1 _Z9alignmentPcS_Piii_param_1,
	.param .u64 .ptr .align 1 _Z9alignmentPcS_Piii_param_2,
	.param .u32 _Z9alignmentPcS_Piii_param_3,
	.param .u32 _Z9alignmentPcS_Piii_param_4
)
{
	.local .align 8 .b8 	__local_depot0[454240];
	.reg .b64 	%SP;
	.reg .b64 	%SPL;
	.reg .pred 	%p<67>;
	.reg .b16 	%rs<85>;
	.reg .b32 	%r<240>;
	.reg .b64 	%rd<145>;

	mov.u64 	%SPL, __local_depot0;
	cvta.local.u64 	%SP, %SPL;
	ld.param.u64 	%rd38, [_Z9alignmentPcS_Piii_param_0];
	ld.param.u64 	%rd39, [_Z9alignmentPcS_Piii_param_1];
	ld.param.u64 	%rd37, [_Z9alignmentPcS_Piii_param_2];
	ld.param.u32 	%r221, [_Z9alignmentPcS_Piii_param_3];
	ld.param.u32 	%r96, [_Z9alignmentPcS_Piii_param_4];
	cvta.to.global.u64 	%rd1, %rd39;
	cvta.to.global.u64 	%rd2, %rd38;
	add.u64 	%rd3, %SPL, 0;
	add.u64 	%rd4, %SPL, 362404;
	add.u64 	%rd5, %SPL, 363006;
	add.u64 	%rd6, %SPL, 363608;
	mov.u32 	%r97, %tid.x;
	mov.u32 	%r98, %ctaid.x;
	mov.u32 	%r99, %ntid.x;
	mad.lo.s32 	%r1, %r98, %r99, %r97;
	setp.ge.s32 	%p1, %r1, %r96;
	@%p1 bra 	$L__BB0_77;
	setp.lt.s32 	%p2, %r221, 0;
	@%p2 bra 	$L__BB0_13;
	add.s32 	%r2, %r221, 1;
	and.b32  	%r3, %r2, 7;
	setp.lt.u32 	%p3, %r221, 7;
	mov.b32 	%r203, 0;
	@%p3 bra 	$L__BB0_5;
	and.b32  	%r203, %r2, -8;
	mov.b32 	%r206, 0;
$L__BB0_4:
	.pragma "nounroll";
	shl.b32 	%r102, %r206, 1;
	neg.s32 	%r103, %r102;
	cvt.u64.u32 	%rd44, %r206;
	mul.wide.u32 	%rd45, %r206, 4;
	add.s64 	%rd46, %rd3, %rd45;
	st.local.u32 	[%rd46], %r103;
	mul.wide.u32 	%rd47, %r206, 1200;
	add.s64 	%rd48, %rd46, %rd47;
	st.local.u32 	[%rd48], %r103;
	add.s64 	%rd49, %rd6, %rd44;
	mov.b16 	%rs3, 108;
	st.local.u8 	[%rd49], %rs3;
	mul.wide.u32 	%rd50, %r206, 300;
	add.s64 	%rd51, %rd49, %rd50;
	mov.b16 	%rs4, 117;
	st.local.u8 	[%rd51], %rs4;
	xor.b32  	%r104, %r102, -2;
	st.local.u32 	[%rd46+4], %r104;
	st.local.u32 	[%rd48+1204], %r104;
	st.local.u8 	[%rd49+1], %rs3;
	st.local.u8 	[%rd51+301], %rs4;
	sub.s32 	%r105, -4, %r102;
	st.local.u32 	[%rd46+8], %r105;
	st.local.u32 	[%rd48+2408], %r105;
	st.local.u8 	[%rd49+2], %rs3;
	st.local.u8 	[%rd51+602], %rs4;
	sub.s32 	%r106, -6, %r102;
	st.local.u32 	[%rd46+12], %r106;
	st.local.u32 	[%rd48+3612], %r106;
	st.local.u8 	[%rd49+3], %rs3;
	st.local.u8 	[%rd51+903], %rs4;
	sub.s32 	%r107, -8, %r102;
	st.local.u32 	[%rd46+16], %r107;
	st.local.u32 	[%rd48+4816], %r107;
	st.local.u8 	[%rd49+4], %rs3;
	st.local.u8 	[%rd51+1204], %rs4;
	sub.s32 	%r108, -10, %r102;
	st.local.u32 	[%rd46+20], %r108;
	st.local.u32 	[%rd48+6020], %r108;
	st.local.u8 	[%rd49+5], %rs3;
	st.local.u8 	[%rd51+1505], %rs4;
	sub.s32 	%r109, -12, %r102;
	st.local.u32 	[%rd46+24], %r109;
	st.local.u32 	[%rd48+7224], %r109;
	st.local.u8 	[%rd49+6], %rs3;
	st.local.u8 	[%rd51+1806], %rs4;
	sub.s32 	%r110, -14, %r102;
	st.local.u32 	[%rd46+28], %r110;
	st.local.u32 	[%rd48+8428], %r110;
	st.local.u8 	[%rd49+7], %rs3;
	st.local.u8 	[%rd51+2107], %rs4;
	add.s32 	%r206, %r206, 8;
	setp.eq.s32 	%p4, %r206, %r203;
	@%p4 bra 	$L__BB0_5;
	bra.uni 	$L__BB0_4;
$L__BB0_5:
	setp.eq.s32 	%p5, %r3, 0;
	@%p5 bra 	$L__BB0_13;
	setp.lt.u32 	%p6, %r3, 4;
	@%p6 bra 	$L__BB0_8;
	shl.b32 	%r111, %r203, 1;
	neg.s32 	%r112, %r111;
	cvt.u64.u32 	%rd52, %r203;
	mul.wide.u32 	%rd53, %r203, 4;
	add.s64 	%rd54, %rd3, %rd53;
	st.local.u32 	[%rd54], %r112;
	mul.wide.u32 	%rd55, %r203, 1200;
	add.s64 	%rd56, %rd54, %rd55;
	st.local.u32 	[%rd56], %r112;
	add.s64 	%rd57, %rd6, %rd52;
	mov.b16 	%rs5, 108;
	st.local.u8 	[%rd57], %rs5;
	mul.wide.u32 	%rd58, %r203, 300;
	add.s64 	%rd59, %rd57, %rd58;
	mov.b16 	%rs6, 117;
	st.local.u8 	[%rd59], %rs6;
	xor.b32  	%r113, %r111, -2;
	st.local.u32 	[%rd54+4], %r113;
	st.local.u32 	[%rd56+1204], %r113;
	st.local.u8 	[%rd57+1], %rs5;
	st.local.u8 	[%rd59+301], %rs6;
	sub.s32 	%r114, -4, %r111;
	st.local.u32 	[%rd54+8], %r114;
	st.local.u32 	[%rd56+2408], %r114;
	st.local.u8 	[%rd57+2], %rs5;
	st.local.u8 	[%rd59+602], %rs6;
	sub.s32 	%r115, -6, %r111;
	st.local.u32 	[%rd54+12], %r115;
	st.local.u32 	[%rd56+3612], %r115;
	st.local.u8 	[%rd57+3], %rs5;
	st.local.u8 	[%rd59+903], %rs6;
	add.s32 	%r203, %r203, 4;
$L__BB0_8:
	and.b32  	%r116, %r2, 3;
	setp.eq.s32 	%p7, %r116, 0;
	@%p7 bra 	$L__BB0_13;
	setp.eq.s32 	%p8, %r116, 1;
	@%p8 bra 	$L__BB0_11;
	shl.b32 	%r117, %r203, 1;
	neg.s32 	%r118, %r117;
	cvt.u64.u32 	%rd60, %r203;
	mul.wide.u32 	%rd61, %r203, 4;
	add.s64 	%rd62, %rd3, %rd61;
	st.local.u32 	[%rd62], %r118;
	mul.wide.u32 	%rd63, %r203, 1200;
	add.s64 	%rd64, %rd62, %rd63;
	st.local.u32 	[%rd64], %r118;
	add.s64 	%rd65, %rd6, %rd60;
	mov.b16 	%rs7, 108;
	st.local.u8 	[%rd65], %rs7;
	mul.wide.u32 	%rd66, %r203, 300;
	add.s64 	%rd67, %rd65, %rd66;
	mov.b16 	%rs8, 117;
	st.local.u8 	[%rd67], %rs8;
	xor.b32  	%r119, %r117, -2;
	st.local.u32 	[%rd62+4], %r119;
	st.local.u32 	[%rd64+1204], %r119;
	st.local.u8 	[%rd65+1], %rs7;
	st.local.u8 	[%rd67+301], %rs8;
	add.s32 	%r203, %r203, 2;
$L__BB0_11:
	and.b32  	%r120, %r221, 1;
	setp.eq.b32 	%p9, %r120, 1;
	@%p9 bra 	$L__BB0_13;
	shl.b32 	%r121, %r203, 1;
	neg.s32 	%r122, %r121;
	cvt.u64.u32 	%rd68, %r203;
	mul.wide.u32 	%rd69, %r203, 4;
	add.s64 	%rd70, %rd3, %rd69;
	st.local.u32 	[%rd70], %r122;
	mul.wide.u32 	%rd71, %r203, 1200;
	add.s64 	%rd72, %rd70, %rd71;
	st.local.u32 	[%rd72], %r122;
	add.s64 	%rd73, %rd6, %rd68;
	mov.b16 	%rs9, 108;
	st.local.u8 	[%rd73], %rs9;
	mul.wide.u32 	%rd74, %r203, 300;
	add.s64 	%rd75, %rd73, %rd74;
	mov.b16 	%rs10, 117;
	st.local.u8 	[%rd75], %rs10;
$L__BB0_13:
	setp.lt.s32 	%p10, %r221, 1;
	@%p10 bra 	$L__BB0_19;
	mul.lo.s32 	%r10, %r221, %r1;
	add.s32 	%r11, %r10, -1;
	and.b32  	%r12, %r221, 3;
	and.b32  	%r13, %r221, 1;
	and.b32  	%r124, %r221, 2147483644;
	neg.s32 	%r14, %r124;
	mov.b32 	%r207, 1;
$L__BB0_15:
	mov.u32 	%r17, %r207;
	setp.lt.u32 	%p11, %r221, 4;
	cvt.s64.s32 	%rd76, %r17;
	add.s64 	%rd77, %rd2, %rd76;
	ld.global.u8 	%rs1, [%rd77+-1];
	mul.wide.s32 	%rd78, %r17, 1204;
	add.s64 	%rd79, %rd3, %rd78;
	add.s64 	%rd7, %rd79, -1204;
	mov.b32 	%r214, 1;
	@%p11 bra 	$L__BB0_27;
	mul.wide.u32 	%rd80, %r17, 301;
	add.s64 	%rd81, %rd6, %rd80;
	add.s64 	%rd138, %rd81, 2;
	mov.b32 	%r209, 0;
	mov.u64 	%rd137, %rd7;
	mov.u32 	%r208, %r10;
	mov.u32 	%r210, %r14;
$L__BB0_17:
	.pragma "nounroll";
	cvt.s64.s32 	%rd82, %r208;
	add.s64 	%rd83, %rd1, %rd82;
	add.s64 	%rd11, %rd83, 1;
	ld.global.u8 	%rs11, [%rd83];
	setp.ne.s16 	%p12, %rs1, %rs11;
	@%p12 bra 	$L__BB0_24;
	ld.local.u32 	%r128, [%rd137];
	add.s32 	%r211, %r128, 1;
	bra.uni 	$L__BB0_25;
$L__BB0_19:
	setp.eq.s32 	%p38, %r221, 0;
	mov.b32 	%r217, 0;
	@%p38 bra 	$L__BB0_39;
	mad.lo.s32 	%r18, %r221, %r1, -1;
	mov.b32 	%r217, 0;
	mov.u32 	%r220, %r221;
$L__BB0_21:
	mul.wide.s32 	%rd94, %r220, 301;
	add.s64 	%rd95, %rd6, %rd94;
	cvt.s64.s32 	%rd96, %r221;
	add.s64 	%rd97, %rd95, %rd96;
	ld.local.u8 	%rs37, [%rd97];
	setp.eq.s16 	%p39, %rs37, 117;
	@%p39 bra 	$L__BB0_52;
	setp.ne.s16 	%p40, %rs37, 100;
	@%p40 bra 	$L__BB0_53;
	cvt.s64.s32 	%rd103, %r220;
	add.s32 	%r220, %r220, -1;
	add.s64 	%rd104, %rd2, %rd103;
	ld.global.u8 	%rs40, [%rd104+-1];
	cvt.u64.u32 	%rd105, %r217;
	add.s64 	%rd106, %rd4, %rd105;
	st.local.u8 	[%rd106], %rs40;
	add.s32 	%r183, %r18, %r221;
	cvt.s64.s32 	%rd107, %r183;
	add.s64 	%rd108, %rd1, %rd107;
	ld.global.u8 	%rs41, [%rd108];
	add.s64 	%rd109, %rd5, %rd105;
	st.local.u8 	[%rd109], %rs41;
	add.s32 	%r221, %r221, -1;
	bra.uni 	$L__BB0_54;
$L__BB0_24:
	ld.local.u32 	%r127, [%rd137];
	add.s32 	%r211, %r127, -1;
$L__BB0_25:
	ld.local.u32 	%r129, [%rd137+4];
	add.s32 	%r130, %r129, -2;
	ld.local.u32 	%r131, [%rd137+1204];
	add.s32 	%r132, %r131, -2;
	max.s32 	%r133, %r211, %r130;
	max.s32 	%r134, %r133, %r132;
	st.local.u32 	[%rd137+1208], %r134;
	setp.eq.s32 	%p13, %r134, %r211;
	setp.eq.s32 	%p14, %r134, %r130;
	selp.b16 	%rs13, 117, 108, %p14;
	selp.b16 	%rs14, 100, %rs13, %p13;
	st.local.u8 	[%rd138+-1], %rs14;
	ld.global.u8 	%rs15, [%rd11];
	setp.eq.s16 	%p15, %rs1, %rs15;
	selp.b32 	%r135, 1, -1, %p15;
	add.s32 	%r136, %r129, %r135;
	ld.local.u32 	%r137, [%rd137+8];
	add.s32 	%r138, %r137, -2;
	add.s32 	%r139, %r134, -2;
	max.s32 	%r140, %r136, %r138;
	max.s32 	%r141, %r140, %r139;
	st.local.u32 	[%rd137+1212], %r141;
	setp.eq.s32 	%p16, %r141, %r136;
	setp.eq.s32 	%p17, %r141, %r138;
	selp.b16 	%rs17, 117, 108, %p17;
	selp.b16 	%rs18, 100, %rs17, %p16;
	st.local.u8 	[%rd138], %rs18;
	ld.global.u8 	%rs19, [%rd11+1];
	setp.eq.s16 	%p18, %rs1, %rs19;
	selp.b32 	%r142, 1, -1, %p18;
	add.s32 	%r143, %r137, %r142;
	ld.local.u32 	%r144, [%rd137+12];
	add.s32 	%r145, %r144, -2;
	add.s32 	%r146, %r141, -2;
	max.s32 	%r147, %r143, %r145;
	max.s32 	%r148, %r147, %r146;
	st.local.u32 	[%rd137+1216], %r148;
	setp.eq.s32 	%p19, %r148, %r143;
	setp.eq.s32 	%p20, %r148, %r145;
	selp.b16 	%rs20, 117, 108, %p20;
	selp.b16 	%rs21, 100, %rs20, %p19;
	st.local.u8 	[%rd138+1], %rs21;
	ld.global.u8 	%rs22, [%rd11+2];
	setp.eq.s16 	%p21, %rs1, %rs22;
	selp.b32 	%r149, 1, -1, %p21;
	add.s32 	%r150, %r144, %r149;
	add.s64 	%rd12, %rd137, 16;
	ld.local.u32 	%r151, [%rd137+16];
	add.s32 	%r152, %r151, -2;
	add.s32 	%r153, %r148, -2;
	max.s32 	%r154, %r150, %r152;
	max.s32 	%r155, %r154, %r153;
	st.local.u32 	[%rd137+1220], %r155;
	setp.eq.s32 	%p22, %r155, %r150;
	setp.eq.s32 	%p23, %r155, %r152;
	selp.b16 	%rs23, 117, 108, %p23;
	selp.b16 	%rs24, 100, %rs23, %p22;
	st.local.u8 	[%rd138+2], %rs24;
	add.s32 	%r210, %r210, 4;
	add.s32 	%r209, %r209, 4;
	add.s32 	%r208, %r208, 4;
	add.s64 	%rd138, %rd138, 4;
	setp.ne.s32 	%p24, %r210, 0;
	mov.u64 	%rd137, %rd12;
	@%p24 bra 	$L__BB0_17;
	add.s32 	%r214, %r209, 1;
$L__BB0_27:
	mul.wide.u32 	%rd84, %r17, 301;
	add.s64 	%rd14, %rd6, %rd84;
	setp.eq.s32 	%p25, %r12, 0;
	@%p25 bra 	$L__BB0_38;
	setp.eq.s32 	%p26, %r12, 1;
	@%p26 bra 	$L__BB0_33;
	add.s32 	%r156, %r11, %r214;
	cvt.s64.s32 	%rd85, %r156;
	add.s64 	%rd15, %rd1, %rd85;
	ld.global.u8 	%rs25, [%rd15];
	setp.eq.s16 	%p27, %rs1, %rs25;
	mul.wide.s32 	%rd86, %r214, 4;
	add.s64 	%rd16, %rd7, %rd86;
	@%p27 bra 	$L__BB0_31;
	ld.local.u32 	%r157, [%rd16+-4];
	add.s32 	%r213, %r157, -1;
	bra.uni 	$L__BB0_32;
$L__BB0_31:
	ld.local.u32 	%r158, [%rd16+-4];
	add.s32 	%r213, %r158, 1;
$L__BB0_32:
	cvt.u64.u32 	%rd87, %r214;
	ld.local.u32 	%r159, [%rd16];
	add.s32 	%r160, %r159, -2;
	ld.local.u32 	%r161, [%rd16+1200];
	add.s32 	%r162, %r161, -2;
	max.s32 	%r163, %r213, %r160;
	max.s32 	%r164, %r163, %r162;
	st.local.u32 	[%rd16+1204], %r164;
	setp.eq.s32 	%p28, %r164, %r213;
	setp.eq.s32 	%p29, %r164, %r160;
	selp.b16 	%rs27, 117, 108, %p29;
	selp.b16 	%rs28, 100, %rs27, %p28;
	add.s64 	%rd88, %rd14, %rd87;
	st.local.u8 	[%rd88], %rs28;
	ld.global.u8 	%rs29, [%rd15+1];
	setp.eq.s16 	%p30, %rs1, %rs29;
	selp.b32 	%r165, 1, -1, %p30;
	add.s32 	%r166, %r159, %r165;
	ld.local.u32 	%r167, [%rd16+4];
	add.s32 	%r168, %r167, -2;
	add.s32 	%r169, %r164, -2;
	max.s32 	%r170, %r166, %r168;
	max.s32 	%r171, %r170, %r169;
	st.local.u32 	[%rd16+1208], %r171;
	setp.eq.s32 	%p31, %r171, %r166;
	setp.eq.s32 	%p32, %r171, %r168;
	selp.b16 	%rs31, 117, 108, %p32;
	selp.b16 	%rs32, 100, %rs31, %p31;
	st.local.u8 	[%rd88+1], %rs32;
	add.s32 	%r214, %r214, 2;
$L__BB0_33:
	setp.eq.s32 	%p33, %r13, 0;
	@%p33 bra 	$L__BB0_38;
	add.s32 	%r172, %r11, %r214;
	cvt.s64.s32 	%rd89, %r172;
	add.s64 	%rd90, %rd1, %rd89;
	ld.global.u8 	%rs33, [%rd90];
	setp.eq.s16 	%p34, %rs1, %rs33;
	mul.wide.s32 	%rd91, %r214, 4;
	add.s64 	%rd17, %rd7, %rd91;
	@%p34 bra 	$L__BB0_36;
	ld.local.u32 	%r173, [%rd17+-4];
	add.s32 	%r215, %r173, -1;
	bra.uni 	$L__BB0_37;
$L__BB0_36:
	ld.local.u32 	%r174, [%rd17+-4];
	add.s32 	%r215, %r174, 1;
$L__BB0_37:
	cvt.u64.u32 	%rd92, %r214;
	ld.local.u32 	%r175, [%rd17];
	add.s32 	%r176, %r175, -2;
	ld.local.u32 	%r177, [%rd17+1200];
	add.s32 	%r178, %r177, -2;
	max.s32 	%r179, %r215, %r176;
	max.s32 	%r180, %r179, %r178;
	st.local.u32 	[%rd17+1204], %r180;
	setp.eq.s32 	%p35, %r180, %r215;
	setp.eq.s32 	%p36, %r180, %r176;
	selp.b16 	%rs35, 117, 108, %p36;
	selp.b16 	%rs36, 100, %rs35, %p35;
	add.s64 	%rd93, %rd14, %rd92;
	st.local.u8 	[%rd93], %rs36;
$L__BB0_38:
	add.s32 	%r207, %r17, 1;
	setp.eq.s32 	%p37, %r17, %r221;
	@%p37 bra 	$L__BB0_19;
	bra.uni 	$L__BB0_15;
$L__BB0_39:
	shr.u32 	%r40, %r217, 1;
	setp.lt.u32 	%p42, %r217, 2;
	@%p42 bra 	$L__BB0_46;
	add.s32 	%r187, %r40, -1;
	and.b32  	%r41, %r40, 3;
	setp.lt.u32 	%p43, %r187, 3;
	mov.b32 	%r224, 0;
	@%p43 bra 	$L__BB0_43;
	and.b32  	%r224, %r40, 2147483644;
	and.b32  	%r189, %r40, 2147483644;
	neg.s32 	%r223, %r189;
	add.s32 	%r222, %r217, -1;
	mov.b64 	%rd139, 1;
$L__BB0_42:
	cvt.s64.s32 	%rd116, %r222;
	add.s64 	%rd117, %rd4, %rd139;
	ld.local.u8 	%rs44, [%rd117+-1];
	add.s64 	%rd118, %rd4, %rd116;
	ld.local.u8 	%rs45, [%rd118];
	st.local.u8 	[%rd118], %rs44;
	st.local.u8 	[%rd117+-1], %rs45;
	add.s64 	%rd119, %rd5, %rd139;
	ld.local.u8 	%rs46, [%rd119+-1];
	add.s64 	%rd120, %rd5, %rd116;
	ld.local.u8 	%rs47, [%rd120];
	st.local.u8 	[%rd120], %rs46;
	st.local.u8 	[%rd119+-1], %rs47;
	ld.local.u8 	%rs48, [%rd117];
	ld.local.u8 	%rs49, [%rd118+-1];
	st.local.u8 	[%rd118+-1], %rs48;
	st.local.u8 	[%rd117], %rs49;
	ld.local.u8 	%rs50, [%rd119];
	ld.local.u8 	%rs51, [%rd120+-1];
	st.local.u8 	[%rd120+-1], %rs50;
	st.local.u8 	[%rd119], %rs51;
	ld.local.u8 	%rs52, [%rd117+1];
	ld.local.u8 	%rs53, [%rd118+-2];
	st.local.u8 	[%rd118+-2], %rs52;
	st.local.u8 	[%rd117+1], %rs53;
	ld.local.u8 	%rs54, [%rd119+1];
	ld.local.u8 	%rs55, [%rd120+-2];
	st.local.u8 	[%rd120+-2], %rs54;
	st.local.u8 	[%rd119+1], %rs55;
	ld.local.u8 	%rs56, [%rd117+2];
	ld.local.u8 	%rs57, [%rd118+-3];
	st.local.u8 	[%rd118+-3], %rs56;
	st.local.u8 	[%rd117+2], %rs57;
	ld.local.u8 	%rs58, [%rd119+2];
	ld.local.u8 	%rs59, [%rd120+-3];
	st.local.u8 	[%rd120+-3], %rs58;
	st.local.u8 	[%rd119+2], %rs59;
	add.s32 	%r223, %r223, 4;
	add.s64 	%rd139, %rd139, 4;
	add.s32 	%r222, %r222, -4;
	setp.ne.s32 	%p44, %r223, 0;
	@%p44 bra 	$L__BB0_42;
$L__BB0_43:
	setp.eq.s32 	%p45, %r41, 0;
	@%p45 bra 	$L__BB0_46;
	not.b32 	%r190, %r224;
	add.s32 	%r226, %r190, %r217;
	cvt.u64.u32 	%rd140, %r224;
	neg.s32 	%r225, %r41;
$L__BB0_45:
	.pragma "nounroll";
	cvt.s64.s32 	%rd121, %r226;
	add.s64 	%rd122, %rd4, %rd140;
	ld.local.u8 	%rs60, [%rd122];
	add.s64 	%rd123, %rd4, %rd121;
	ld.local.u8 	%rs61, [%rd123];
	st.local.u8 	[%rd123], %rs60;
	st.local.u8 	[%rd122], %rs61;
	add.s64 	%rd124, %rd5, %rd140;
	ld.local.u8 	%rs62, [%rd124];
	add.s64 	%rd125, %rd5, %rd121;
	ld.local.u8 	%rs63, [%rd125];
	st.local.u8 	[%rd125], %rs62;
	st.local.u8 	[%rd124], %rs63;
	add.s32 	%r226, %r226, -1;
	add.s64 	%rd140, %rd140, 1;
	add.s32 	%r225, %r225, 1;
	setp.ne.s32 	%p46, %r225, 0;
	@%p46 bra 	$L__BB0_45;
$L__BB0_46:
	add.u64 	%rd126, %SP, 454216;
	add.u64 	%rd127, %SPL, 454216;
	cvt.u64.u32 	%rd128, %r217;
	add.s64 	%rd23, %rd4, %rd128;
	mov.b16 	%rs64, 0;
	st.local.u8 	[%rd23], %rs64;
	add.s64 	%rd24, %rd5, %rd128;
	st.local.u8 	[%rd24], %rs64;
	add.s32 	%r192, %r1, 1;
	st.local.u32 	[%rd127], %r192;
	add.u64 	%rd129, %SP, 362404;
	st.local.u64 	[%rd127+8], %rd129;
	add.u64 	%rd130, %SP, 363006;
	st.local.u64 	[%rd127+16], %rd130;
	mov.u64 	%rd131, $str;
	cvta.global.u64 	%rd132, %rd131;
	{ // callseq 0, 0
	.param .b64 param0;
	st.param.b64 	[param0], %rd132;
	.param .b64 param1;
	st.param.b64 	[param1], %rd126;
	.param .b32 retval0;
	call.uni (retval0), 
	vprintf, 
	(
	param0, 
	param1
	);
	ld.param.b32 	%r193, [retval0];
	} // callseq 0
	setp.eq.s32 	%p47, %r217, 0;
	mov.b32 	%r237, 0;
	@%p47 bra 	$L__BB0_76;
	ld.local.u8 	%rs2, [%rd23];
	and.b32  	%r66, %r217, 3;
	setp.lt.u32 	%p48, %r217, 4;
	mov.b32 	%r237, 0;
	mov.u32 	%r235, %r237;
	@%p48 bra 	$L__BB0_69;
	and.b32  	%r235, %r217, -4;
	neg.s32 	%r227, %r235;
	add.s64 	%rd142, %rd4, 3;
	add.s64 	%rd141, %rd5, 1;
	mov.b32 	%r237, 0;
$L__BB0_49:
	setp.eq.s16 	%p49, %rs2, 45;
	@%p49 bra 	$L__BB0_51;
	ld.local.u8 	%rs66, [%rd24];
	setp.ne.s16 	%p50, %rs66, 45;
	@%p50 bra 	$L__BB0_55;
$L__BB0_51:
	add.s32 	%r229, %r237, -2;
	bra.uni 	$L__BB0_56;
$L__BB0_52:
	cvt.s64.s32 	%rd98, %r220;
	add.s32 	%r220, %r220, -1;
	add.s64 	%rd99, %rd2, %rd98;
	ld.global.u8 	%rs38, [%rd99+-1];
	cvt.u64.u32 	%rd100, %r217;
	add.s64 	%rd101, %rd4, %rd100;
	st.local.u8 	[%rd101], %rs38;
	add.s64 	%rd102, %rd5, %rd100;
	mov.b16 	%rs39, 45;
	st.local.u8 	[%rd102], %rs39;
	bra.uni 	$L__BB0_54;
$L__BB0_53:
	cvt.u64.u32 	%rd110, %r217;
	add.s64 	%rd111, %rd4, %rd110;
	mov.b16 	%rs42, 45;
	st.local.u8 	[%rd111], %rs42;
	add.s32 	%r184, %r18, %r221;
	cvt.s64.s32 	%rd112, %r184;
	add.s64 	%rd113, %rd1, %rd112;
	ld.global.u8 	%rs43, [%rd113];
	add.s64 	%rd114, %rd5, %rd110;
	st.local.u8 	[%rd114], %rs43;
	add.s32 	%r221, %r221, -1;
$L__BB0_54:
	add.s32 	%r217, %r217, 1;
	or.b32  	%r185, %r220, %r221;
	setp.ne.s32 	%p41, %r185, 0;
	@%p41 bra 	$L__BB0_21;
	bra.uni 	$L__BB0_39;
$L__BB0_55:
	ld.local.u8 	%rs67, [%rd142+-3];
	ld.local.u8 	%rs68, [%rd141+-1];
	setp.eq.s16 	%p51, %rs67, %rs68;
	selp.b32 	%r198, 1, -1, %p51;
	add.s32 	%r229, %r198, %r237;
$L__BB0_56:
	setp.eq.s16 	%p52, %rs2, 45;
	@%p52 bra 	$L__BB0_59;
	ld.local.u8 	%rs70, [%rd24];
	setp.eq.s16 	%p53, %rs70, 45;
	@%p53 bra 	$L__BB0_59;
	ld.local.u8 	%rs71, [%rd142+-2];
	ld.local.u8 	%rs72, [%rd141];
	setp.eq.s16 	%p54, %rs71, %rs72;
	selp.b32 	%r199, 1, -1, %p54;
	add.s32 	%r230, %r199, %r229;
	bra.uni 	$L__BB0_60;
$L__BB0_59:
	add.s32 	%r230, %r229, -2;
$L__BB0_60:
	setp.eq.s16 	%p55, %rs2, 45;
	@%p55 bra 	$L__BB0_63;
	ld.local.u8 	%rs74, [%rd24];
	setp.eq.s16 	%p56, %rs74, 45;
	@%p56 bra 	$L__BB0_63;
	ld.local.u8 	%rs75, [%rd142+-1];
	ld.local.u8 	%rs76, [%rd141+1];
	setp.eq.s16 	%p57, %rs75, %rs76;
	selp.b32 	%r200, 1, -1, %p57;
	add.s32 	%r231, %r200, %r230;
	bra.uni 	$L__BB0_64;
$L__BB0_63:
	add.s32 	%r231, %r230, -2;
$L__BB0_64:
	setp.eq.s16 	%p58, %rs2, 45;
	@%p58 bra 	$L__BB0_67;
	ld.local.u8 	%rs78, [%rd24];
	setp.eq.s16 	%p59, %rs78, 45;
	@%p59 bra 	$L__BB0_67;
	ld.local.u8 	%rs79, [%rd142];
	ld.local.u8 	%rs80, [%rd141+2];
	setp.eq.s16 	%p60, %rs79, %rs80;
	selp.b32 	%r201, 1, -1, %p60;
	add.s32 	%r237, %r201, %r231;
	bra.uni 	$L__BB0_68;
$L__BB0_67:
	add.s32 	%r237, %r231, -2;
$L__BB0_68:
	add.s32 	%r227, %r227, 4;
	add.s64 	%rd142, %rd142, 4;
	add.s64 	%rd141, %rd141, 4;
	setp.ne.s32 	%p61, %r227, 0;
	@%p61 bra 	$L__BB0_49;
$L__BB0_69:
	setp.eq.s32 	%p62, %r66, 0;
	@%p62 bra 	$L__BB0_76;
	cvt.u64.u32 	%rd133, %r235;
	add.s64 	%rd144, %rd5, %rd133;
	add.s64 	%rd143, %rd4, %rd133;
	neg.s32 	%r236, %r66;
$L__BB0_71:
	.pragma "nounroll";
	setp.eq.s16 	%p63, %rs2, 45;
	@%p63 bra 	$L__BB0_74;
	ld.local.u8 	%rs82, [%rd24];
	setp.eq.s16 	%p64, %rs82, 45;
	@%p64 bra 	$L__BB0_74;
	ld.local.u8 	%rs83, [%rd143];
	ld.local.u8 	%rs84, [%rd144];
	setp.eq.s16 	%p65, %rs83, %rs84;
	selp.b32 	%r202, 1, -1, %p65;
	add.s32 	%r237, %r202, %r237;
	bra.uni 	$L__BB0_75;
$L__BB0_74:
	add.s32 	%r237, %r237, -2;
$L__BB0_75:
	add.s64 	%rd144, %rd144, 1;
	add.s64 	%rd143, %rd143, 1;
	add.s32 	%r236, %r236, 1;
	setp.ne.s32 	%p66, %r236, 0;
	@%p66 bra 	$L__BB0_71;
$L__BB0_76:
	cvta.to.global.u64 	%rd134, %rd37;
	mul.wide.s32 	%rd135, %r1, 4;
	add.s64 	%rd136, %rd134, %rd135;
	st.global.u32 	[%rd136], %r237;
$L__BB0_77:
	ret;

}


// ===== COMPILED SASS (sm_100) =====

	.target	sm_100

	.elftype	@"ET_EXEC"


//--------------------- .note.nv.tkinfo           --------------------------
	.section	.note.nv.tkinfo,"",@"SHT_NOTE"
	.sectionflags	@"SHF_NOTE_NV_TKINFO"
	.tkinfo
        /*0018*/ 	.word	0x00000002
        /*0030*/ 	.string	""
        /*0030*/ 	.string	"ptxas"
        /*0030*/ 	.string	"Cuda compilation tools, release 13.0, V13.0.88"
        /*0030*/ 	.string	"Build cuda_13.0.r13.0/compiler.36424714_0"
        /*0030*/ 	.string	"-arch sm_100 -m 64 "



//--------------------- .note.nv.cuinfo           --------------------------
	.section	.note.nv.cuinfo,"",@"SHT_NOTE"
	.sectionflags	@"SHF_NOTE_NV_CUINFO"
        /*0018*/ 	.short	0x0002
        /*001a*/ 	.short	0x0064
        /*001c*/ 	.short	0x0082
	.zero		2


//--------------------- .nv.info                  --------------------------
	.section	.nv.info,"",@"SHT_CUDA_INFO"
	.align	4


	//----- nvinfo : EIATTR_REGCOUNT
	.align		4
        /*0000*/ 	.byte	0x04, 0x2f
        /*0002*/ 	.short	(.L_2 - .L_1)
	.align		4
.L_1:
        /*0004*/ 	.word	index@(_Z9alignmentPcS_Piii)
        /*0008*/ 	.word	0x00000020


	//----- nvinfo : EIATTR_FRAME_SIZE
	.align		4
.L_2:
        /*000c*/ 	.byte	0x04, 0x11
        /*000e*/ 	.short	(.L_4 - .L_3)
	.align		4
.L_3:
        /*0010*/ 	.word	index@(_Z9alignmentPcS_Piii)
        /*0014*/ 	.word	0x0006ee60


	//----- nvinfo : EIATTR_MIN_STACK_SIZE
	.align		4
.L_4:
        /*0018*/ 	.byte	0x04, 0x12
        /*001a*/ 	.short	(.L_6 - .L_5)
	.align		4
.L_5:
        /*001c*/ 	.word	index@(_Z9alignmentPcS_Piii)
        /*0020*/ 	.word	0x0006ee60
.L_6:


//--------------------- .nv.compat                --------------------------
	.section	.nv.compat,"",@"SHT_CUDA_COMPAT_INFO"
	.align	4
        /*0000*/ 	.byte	0x02, 0x09, 0x00, 0x00, 0x02, 0x02, 0x01, 0x00, 0x02, 0x05, 0x05, 0x00, 0x03, 0x07, 0x01, 0x01
        /*0010*/ 	.byte	0x02, 0x03, 0x00, 0x00, 0x02, 0x06, 0x01, 0x00, 0x04, 0x0b, 0x08, 0x00, 0x09, 0x00, 0x00, 0x00
        /*0020*/ 	.byte	0x00, 0x00, 0x00, 0x00


//--------------------- .nv.info._Z9alignmentPcS_Piii --------------------------
	.section	.nv.info._Z9alignmentPcS_Piii,"",@"SHT_CUDA_INFO"
	.sectionflags	@""
	.align	4


	//----- nvinfo : EIATTR_CUDA_API_VERSION
	.align		4
        /*0000*/ 	.byte	0x04, 0x37
        /*0002*/ 	.short	(.L_8 - .L_7)
.L_7:
        /*0004*/ 	.word	0x00000082


	//----- nvinfo : EIATTR_KPARAM_INFO
	.align		4
.L_8:
        /*0008*/ 	.byte	0x04, 0x17
        /*000a*/ 	.short	(.L_10 - .L_9)
.L_9:
        /*000c*/ 	.word	0x00000000
        /*0010*/ 	.short	0x0004
        /*0012*/ 	.short	0x001c
        /*0014*/ 	.byte	0x00, 0xf0, 0x11, 0x00


	//----- nvinfo : EIATTR_KPARAM_INFO
	.align		4
.L_10:
        /*0018*/ 	.byte	0x04, 0x17
        /*001a*/ 	.short	(.L_12 - .L_11)
.L_11:
        /*001c*/ 	.word	0x00000000
        /*0020*/ 	.short	0x0003
        /*0022*/ 	.short	0x0018
        /*0024*/ 	.byte	0x00, 0xf0, 0x11, 0x00


	//----- nvinfo : EIATTR_KPARAM_INFO
	.align		4
.L_12:
        /*0028*/ 	.byte	0x04, 0x17
        /*002a*/ 	.short	(.L_14 - .L_13)
.L_13:
        /*002c*/ 	.word	0x00000000
        /*0030*/ 	.short	0x0002
        /*0032*/ 	.short	0x0010
        /*0034*/ 	.byte	0x00, 0xf5, 0x21, 0x00


	//----- nvinfo : EIATTR_KPARAM_INFO
	.align		4
.L_14:
        /*0038*/ 	.byte	0x04, 0x17
        /*003a*/ 	.short	(.L_16 - .L_15)
.L_15:
        /*003c*/ 	.word	0x00000000
        /*0040*/ 	.short	0x0001
        /*0042*/ 	.short	0x0008
        /*0044*/ 	.byte	0x00, 0xf5, 0x21, 0x00


	//----- nvinfo : EIATTR_KPARAM_INFO
	.align		4
.L_16:
        /*0048*/ 	.byte	0x04, 0x17
        /*004a*/ 	.short	(.L_18 - .L_17)
.L_17:
        /*004c*/ 	.word	0x00000000
        /*0050*/ 	.short	0x0000
        /*0052*/ 	.short	0x0000
        /*0054*/ 	.byte	0x00, 0xf5, 0x21, 0x00


	//----- nvinfo : EIATTR_SPARSE_MMA_MASK
	.align		4
.L_18:
        /*0058*/ 	.byte	0x03, 0x50
        /*005a*/ 	.short	0x0000


	//----- nvinfo : EIATTR_MAXREG_COUNT
	.align		4
        /*005c*/ 	.byte	0x03, 0x1b
        /*005e*/ 	.short	0x00ff


	//----- nvinfo : EIATTR_EXTERNS
	.align		4
        /*0060*/ 	.byte	0x04, 0x0f
        /*0062*/ 	.short	(.L_20 - .L_19)


	//   ....[0]....
	.align		4
.L_19:
        /*0064*/ 	.word	index@(vprintf)


	//----- nvinfo : EIATTR_MERCURY_ISA_VERSION
	.align		4
.L_20:
        /*0068*/ 	.byte	0x03, 0x5f
        /*006a*/ 	.short	0x0101


	//----- nvinfo : EIATTR_VRC_CTA_INIT_COUNT
	.align		4
        /*006c*/ 	.byte	0x02, 0x4a
	.zero		1
	.zero		1


	//----- nvinfo : EIATTR_SYSCALL_OFFSETS
	.align		4
        /*0070*/ 	.byte	0x04, 0x46
        /*0072*/ 	.short	(.L_22 - .L_21)


	//   ....[0]....
.L_21:
        /*0074*/ 	.word	0x00001d80


	//----- nvinfo : EIATTR_EXIT_INSTR_OFFSETS
	.align		4
.L_22:
        /*0078*/ 	.byte	0x04, 0x1c
        /*007a*/ 	.short	(.L_24 - .L_23)


	//   ....[0]....
.L_23:
        /*007c*/ 	.word	0x000000c0


	//   ....[1]....
        /*0080*/ 	.word	0x00002420


	//----- nvinfo : EIATTR_CRS_STACK_SIZE
	.align		4
.L_24:
        /*0084*/ 	.byte	0x04, 0x1e
        /*0086*/ 	.short	(.L_26 - .L_25)
.L_25:
        /*0088*/ 	.word	0x00000000


	//----- nvinfo : EIATTR_CBANK_PARAM_SIZE
	.align		4
.L_26:
        /*008c*/ 	.byte	0x03, 0x19
        /*008e*/ 	.short	0x0020


	//----- nvinfo : EIATTR_PARAM_CBANK
	.align		4
        /*0090*/ 	.byte	0x04, 0x0a
        /*0092*/ 	.short	(.L_28 - .L_27)
	.align		4
.L_27:
        /*0094*/ 	.word	index@(.nv.constant0._Z9alignmentPcS_Piii)
        /*0098*/ 	.short	0x0380
        /*009a*/ 	.short	0x0020


	//----- nvinfo : EIATTR_SW_WAR
	.align		4
.L_28:
        /*009c*/ 	.byte	0x04, 0x36
        /*009e*/ 	.short	(.L_30 - .L_29)
.L_29:
        /*00a0*/ 	.word	0x00000008
.L_30:


//--------------------- .nv.callgraph             --------------------------
	.section	.nv.callgraph,"",@"SHT_CUDA_CALLGRAPH"
	.align	4
	.sectionentsize	8
	.align		4
        /*0000*/ 	.word	0x00000000
	.align		4
        /*0004*/ 	.word	0xffffffff
	.align		4
        /*0008*/ 	.word	index@(_Z9alignmentPcS_Piii)
	.align		4
        /*000c*/ 	.word	index@(vprintf)
	.align		4
        /*0010*/ 	.word	0x00000000
	.align		4
        /*0014*/ 	.word	0xfffffffe
	.align		4
        /*0018*/ 	.word	0x00000000
	.align		4
        /*001c*/ 	.word	0xfffffffd
	.align		4
        /*0020*/ 	.word	0x00000000
	.align		4
        /*0024*/ 	.word	0xfffffffc


//--------------------- .nv.constant4             --------------------------
	.section	.nv.constant4,"a",@progbits
	.align	8
	.align		8
.nv.constant4:
        /*0000*/ 	.dword	vprintf
	.align		8
        /*0008*/ 	.dword	$str


//--------------------- .text._Z9alignmentPcS_Piii --------------------------
	.section	.text._Z9alignmentPcS_Piii,"ax",@progbits
	.align	128
        .global         _Z9alignmentPcS_Piii
        .type           _Z9alignmentPcS_Piii,@function
        .size           _Z9alignmentPcS_Piii,(.L_x_46 - _Z9alignmentPcS_Piii)
        .other          _Z9alignmentPcS_Piii,@"STO_CUDA_ENTRY STV_DEFAULT"
_Z9alignmentPcS_Piii:
.text._Z9alignmentPcS_Piii:
[----:B------:R-:W0:Y:S01]  /*0000*/  LDC R1, c[0x0][0x37c] ;  /* 0x0000df00ff017b82 */ /* 0x000e220000000800 */
[----:B------:R-:W1:Y:S01]  /*0010*/  S2R R18, SR_TID.X ;  /* 0x0000000000127919 */ /* 0x000e620000002100 */
[----:B------:R-:W2:Y:S06]  /*0020*/  LDCU UR5, c[0x0][0x2fc] ;  /* 0x00005f80ff0577ac */ /* 0x000eac0008000800 */
[----:B------:R-:W1:Y:S01]  /*0030*/  S2UR UR6, SR_CTAID.X ;  /* 0x00000000000679c3 */ /* 0x000e620000002500 */
[----:B0-----:R-:W-:Y:S01]  /*0040*/  VIADD R1, R1, 0xfff911a0 ;  /* 0xfff911a001017836 */ /* 0x001fe20000000000 */
[----:B------:R-:W0:Y:S01]  /*0050*/  LDCU UR7, c[0x0][0x39c] ;  /* 0x00007380ff0777ac */ /* 0x000e220008000800 */
[----:B------:R-:W3:Y:S05]  /*0060*/  LDCU UR4, c[0x0][0x2f8] ;  /* 0x00005f00ff0477ac */ /* 0x000eea0008000800 */
[----:B------:R-:W1:Y:S01]  /*0070*/  LDC R3, c[0x0][0x360] ;  /* 0x0000d800ff037b82 */ /* 0x000e620000000800 */
[----:B---3--:R-:W-:-:S05]  /*0080*/  IADD3 R6, P1, PT, R1, UR4, RZ ;  /* 0x0000000401067c10 */ /* 0x008fca000ff3e0ff */
[----:B--2---:R-:W-:Y:S02]  /*0090*/  IMAD.X R7, RZ, RZ, UR5, P1 ;  /* 0x00000005ff077e24 */ /* 0x004fe400088e06ff */
[----:B-1----:R-:W-:-:S05]  /*00a0*/  IMAD R18, R3, UR6, R18 ;  /* 0x0000000603127c24 */ /* 0x002fca000f8e0212 */
[----:B0-----:R-:W-:-:S13]  /*00b0*/  ISETP.GE.AND P0, PT, R18, UR7, PT ;  /* 0x0000000712007c0c */ /* 0x001fda000bf06270 */
[----:B------:R-:W-:Y:S05]  /*00c0*/  @P0 EXIT ;  /* 0x000000000000094d */ /* 0x000fea0003800000 */
[----:B------:R-:W0:Y:S01]  /*00d0*/  LDC R9, c[0x0][0x398] ;  /* 0x0000e600ff097b82 */ /* 0x000e220000000800 */
[----:B------:R-:W1:Y:S01]  /*00e0*/  LDCU UR4, c[0x0][0x398] ;  /* 0x00007300ff0477ac */ /* 0x000e620008000800 */
[----:B------:R-:W-:Y:S02]  /*00f0*/  VIADD R3, R1, 0x58c58 ;  /* 0x00058c5801037836 */ /* 0x000fe40000000000 */
[----:B-1----:R-:W-:Y:S01]  /*0100*/  IMAD.U32 R4, RZ, RZ, UR4 ;  /* 0x00000004ff047e24 */ /* 0x002fe2000f8e00ff */
[----:B0-----:R-:W-:-:S13]  /*0110*/  ISETP.GE.AND P0, PT, R9, RZ, PT ;  /* 0x000000ff0900720c */ /* 0x001fda0003f06270 */
[----:B------:R-:W-:Y:S05]  /*0120*/  @!P0 BRA `(.L_x_0) ;  /* 0x00000008000c8947 */ /* 0x000fea0003800000 */
[C---:B------:R-:W-:Y:S01]  /*0130*/  ISETP.GE.U32.AND P0, PT, R9.reuse, 0x7, PT ;  /* 0x000000070900780c */ /* 0x040fe20003f06070 */
[----:B------:R-:W-:Y:S02]  /*0140*/  VIADD R5, R9, 0x1 ;  /* 0x0000000109057836 */ /* 0x000fe40000000000 */
[----:B------:R-:W-:-:S03]  /*0150*/  IMAD.MOV.U32 R0, RZ, RZ, RZ ;  /* 0x000000ffff007224 */ /* 0x000fc600078e00ff */
[----:B------:R-:W-:-:S04]  /*0160*/  LOP3.LUT R22, R5, 0x7, RZ, 0xc0, !PT ;  /* 0x0000000705167812 */ /* 0x000fc800078ec0ff */
[----:B------:R-:W-:-:S03]  /*0170*/  ISETP.NE.AND P1, PT, R22, RZ, PT ;  /* 0x000000ff1600720c */ /* 0x000fc60003f25270 */
[----:B------:R-:W-:Y:S10]  /*0180*/  @!P0 BRA `(.L_x_1) ;  /* 0x0000000000d48947 */ /* 0x000ff40003800000 */
[----:B------:R-:W-:Y:S01]  /*0190*/  HFMA2 R2, -RZ, RZ, 0, 0 ;  /* 0x00000000ff027431 */ /* 0x000fe200000001ff */
[----:B------:R-:W-:-:S07]  /*01a0*/  LOP3.LUT R0, R5, 0xfffffff8, RZ, 0xc0, !PT ;  /* 0xfffffff805007812 */ /* 0x000fce00078ec0ff */
.L_x_2:
[----:B-1----:R-:W-:Y:S02]  /*01b0*/  IMAD.IADD R19, R1, 0x1, R2 ;  /* 0x0000000101137824 */ /* 0x002fe400078e0202 */
[C---:B------:R-:W-:Y:S02]  /*01c0*/  IMAD.SHL.U32 R8, R2.reuse, 0x2, RZ ;  /* 0x0000000202087824 */ /* 0x040fe400078e00ff */
[----:B------:R-:W-:Y:S01]  /*01d0*/  IMAD R11, R2, 0x4, R1 ;  /* 0x00000004020b7824 */ /* 0x000fe200078e0201 */
[----:B------:R-:W-:Y:S01]  /*01e0*/  IADD3 R13, PT, PT, R19, 0x58c58, RZ ;  /* 0x00058c58130d7810 */ /* 0x000fe20007ffe0ff */
[----:B------:R-:W-:Y:S01]  /*01f0*/  IMAD.MOV R16, RZ, RZ, -R8 ;  /* 0x000000ffff107224 */ /* 0x000fe200078e0a08 */
[----:B------:R-:W-:Y:S01]  /*0200*/  IADD3 R14, PT, PT, -R8, -0x4, RZ ;  /* 0xfffffffc080e7810 */ /* 0x000fe20007ffe1ff */
[----:B------:R-:W-:Y:S01]  /*0210*/  IMAD R10, R2, 0x4b0, R11 ;  /* 0x000004b0020a7824 */ /* 0x000fe200078e020b */
[C---:B------:R-:W-:Y:S01]  /*0220*/  IADD3 R15, PT, PT, -R8.reuse, -0x6, RZ ;  /* 0xfffffffa080f7810 */ /* 0x040fe20007ffe1ff */
[----:B------:R-:W-:Y:S01]  /*0230*/  IMAD.MOV.U32 R20, RZ, RZ, 0x6c ;  /* 0x0000006cff147424 */ /* 0x000fe200078e00ff */
[----:B------:R-:W-:Y:S01]  /*0240*/  STL [R11], R16 ;  /* 0x000000100b007387 */ /* 0x000fe20000100800 */
[----:B------:R-:W-:Y:S01]  /*0250*/  IMAD.MOV.U32 R21, RZ, RZ, 0x75 ;  /* 0x00000075ff157424 */ /* 0x000fe200078e00ff */
[----:B------:R-:W-:Y:S01]  /*0260*/  IADD3 R17, PT, PT, -R8, -0xa, RZ ;  /* 0xfffffff608117810 */ /* 0x000fe20007ffe1ff */
[----:B------:R-:W-:Y:S01]  /*0270*/  IMAD R12, R2, 0x12c, R13 ;  /* 0x0000012c020c7824 */ /* 0x000fe200078e020d */
[----:B------:R-:W-:Y:S01]  /*0280*/  LOP3.LUT R13, R8, 0xfffffffe, RZ, 0x3c, !PT ;  /* 0xfffffffe080d7812 */ /* 0x000fe200078e3cff */
[----:B------:R0:W-:Y:S01]  /*0290*/  STL [R10], R16 ;  /* 0x000000100a007387 */ /* 0x0001e20000100800 */
[----:B------:R-:W-:-:S03]  /*02a0*/  VIADD R2, R2, 0x8 ;  /* 0x0000000802027836 */ /* 0x000fc60000000000 */
[----:B------:R-:W-:Y:S02]  /*02b0*/  STL.U8 [R19+0x58c58], R20 ;  /* 0x058c581413007387 */ /* 0x000fe40000100000 */
[----:B------:R-:W-:Y:S02]  /*02c0*/  ISETP.NE.AND P0, PT, R2, R0, PT ;  /* 0x000000000200720c */ /* 0x000fe40003f05270 */
[----:B------:R-:W-:Y:S01]  /*02d0*/  STL.U8 [R12], R21 ;  /* 0x000000150c007387 */ /* 0x000fe20000100000 */
[----:B0-----:R-:W-:-:S03]  /*02e0*/  IADD3 R16, PT, PT, -R8, -0x8, RZ ;  /* 0xfffffff808107810 */ /* 0x001fc60007ffe1ff */
[----:B------:R-:W-:Y:S04]  /*02f0*/  STL [R11+0x4], R13 ;  /* 0x0000040d0b007387 */ /* 0x000fe80000100800 */
[----:B------:R0:W-:Y:S04]  /*0300*/  STL [R10+0x4b4], R13 ;  /* 0x0004b40d0a007387 */ /* 0x0001e80000100800 */
[----:B------:R1:W-:Y:S04]  /*0310*/  STL.U8 [R19+0x58c59], R20 ;  /* 0x058c591413007387 */ /* 0x0003e80000100000 */
[----:B------:R1:W-:Y:S01]  /*0320*/  STL.U8 [R12+0x12d], R21 ;  /* 0x00012d150c007387 */ /* 0x0003e20000100000 */
[----:B0-----:R-:W-:-:S03]  /*0330*/  IADD3 R13, PT, PT, -R8, -0xc, RZ ;  /* 0xfffffff4080d7810 */ /* 0x001fc60007ffe1ff */
[----:B------:R1:W-:Y:S01]  /*0340*/  STL [R11+0x8], R14 ;  /* 0x0000080e0b007387 */ /* 0x0003e20000100800 */
[----:B------:R-:W-:-:S03]  /*0350*/  IADD3 R8, PT, PT, -R8, -0xe, RZ ;  /* 0xfffffff208087810 */ /* 0x000fc60007ffe1ff */
[----:B------:R1:W-:Y:S04]  /*0360*/  STL [R10+0x968], R14 ;  /* 0x0009680e0a007387 */ /* 0x0003e80000100800 */
[----:B------:R1:W-:Y:S04]  /*0370*/  STL.U8 [R19+0x58c5a], R20 ;  /* 0x058c5a1413007387 */ /* 0x0003e80000100000 */
[----:B------:R1:W-:Y:S04]  /*0380*/  STL.U8 [R12+0x25a], R21 ;  /* 0x00025a150c007387 */ /* 0x0003e80000100000 */
[----:B------:R1:W-:Y:S04]  /*0390*/  STL [R11+0xc], R15 ;  /* 0x00000c0f0b007387 */ /* 0x0003e80000100800 */
        /* <DEDUP_REMOVED lines=18> */
[----:B------:R1:W-:Y:S01]  /*04c0*/  STL.U8 [R12+0x83b], R21 ;  /* 0x00083b150c007387 */ /* 0x0003e20000100000 */
[----:B------:R-:W-:Y:S05]  /*04d0*/  @P0 BRA `(.L_x_2) ;  /* 0xfffffffc00340947 */ /* 0x000fea000383ffff */
.L_x_1:
[----:B------:R-:W-:Y:S05]  /*04e0*/  @!P1 BRA `(.L_x_0) ;  /* 0x00000004001c9947 */ /* 0x000fea0003800000 */
[----:B------:R-:W-:Y:S02]  /*04f0*/  ISETP.GE.U32.AND P0, PT, R22, 0x4, PT ;  /* 0x000000041600780c */ /* 0x000fe40003f06070 */
[----:B-1----:R-:W-:-:S11]  /*0500*/  LOP3.LUT P1, R13, R5, 0x3, RZ, 0xc0, !PT ;  /* 0x00000003050d7812 */ /* 0x002fd6000782c0ff */
[----:B------:R-:W-:Y:S05]  /*0510*/  @!P0 BRA `(.L_x_3) ;  /* 0x0000000000748947 */ /* 0x000fea0003800000 */
[----:B------:R-:W-:Y:S01]  /*0520*/  IMAD.IADD R14, R1, 0x1, R0 ;  /* 0x00000001010e7824 */ /* 0x000fe200078e0200 */
[----:B------:R-:W-:Y:S01]  /*0530*/  MOV R17, 0x75 ;  /* 0x0000007500117802 */ /* 0x000fe20000000f00 */
[C---:B------:R-:W-:Y:S02]  /*0540*/  IMAD.SHL.U32 R2, R0.reuse, 0x2, RZ ;  /* 0x0000000200027824 */ /* 0x040fe400078e00ff */
[----:B------:R-:W-:Y:S02]  /*0550*/  IMAD R5, R0, 0x4, R1 ;  /* 0x0000000400057824 */ /* 0x000fe400078e0201 */
[----:B------:R-:W-:Y:S01]  /*0560*/  VIADD R11, R14, 0x58c58 ;  /* 0x00058c580e0b7836 */ /* 0x000fe20000000000 */
[----:B------:R-:W-:Y:S01]  /*0570*/  IADD3 R12, PT, PT, -R2, -0x4, RZ ;  /* 0xfffffffc020c7810 */ /* 0x000fe20007ffe1ff */
[----:B------:R-:W-:Y:S02]  /*0580*/  IMAD.MOV R15, RZ, RZ, -R2 ;  /* 0x000000ffff0f7224 */ /* 0x000fe400078e0a02 */
[----:B------:R-:W-:-:S02]  /*0590*/  IMAD R8, R0, 0x4b0, R5 ;  /* 0x000004b000087824 */ /* 0x000fc400078e0205 */
[----:B------:R-:W-:Y:S01]  /*05a0*/  IMAD.MOV.U32 R16, RZ, RZ, 0x6c ;  /* 0x0000006cff107424 */ /* 0x000fe200078e00ff */
[----:B------:R0:W-:Y:S01]  /*05b0*/  STL [R5], R15 ;  /* 0x0000000f05007387 */ /* 0x0001e20000100800 */
[----:B------:R-:W-:Y:S01]  /*05c0*/  IMAD R10, R0, 0x12c, R11 ;  /* 0x0000012c000a7824 */ /* 0x000fe200078e020b */
[----:B------:R-:W-:Y:S01]  /*05d0*/  LOP3.LUT R11, R2, 0xfffffffe, RZ, 0x3c, !PT ;  /* 0xfffffffe020b7812 */ /* 0x000fe200078e3cff */
[----:B------:R-:W-:Y:S01]  /*05e0*/  VIADD R0, R0, 0x4 ;  /* 0x0000000400007836 */ /* 0x000fe20000000000 */
[----:B------:R0:W-:Y:S01]  /*05f0*/  STL [R8], R15 ;  /* 0x0000000f08007387 */ /* 0x0001e20000100800 */
[----:B------:R-:W-:-:S03]  /*0600*/  IADD3 R2, PT, PT, -R2, -0x6, RZ ;  /* 0xfffffffa02027810 */ /* 0x000fc60007ffe1ff */
[----:B------:R0:W-:Y:S04]  /*0610*/  STL.U8 [R14+0x58c58], R16 ;  /* 0x058c58100e007387 */ /* 0x0001e80000100000 */
[----:B------:R0:W-:Y:S04]  /*0620*/  STL.U8 [R10], R17 ;  /* 0x000000110a007387 */ /* 0x0001e80000100000 */
        /* <DEDUP_REMOVED lines=11> */
[----:B------:R0:W-:Y:S02]  /*06e0*/  STL.U8 [R10+0x387], R17 ;  /* 0x000387110a007387 */ /* 0x0001e40000100000 */
.L_x_3:
[----:B------:R-:W-:Y:S05]  /*06f0*/  @!P1 BRA `(.L_x_0) ;  /* 0x0000000000989947 */ /* 0x000fea0003800000 */
[----:B------:R-:W-:Y:S02]  /*0700*/  ISETP.NE.AND P0, PT, R13, 0x1, PT ;  /* 0x000000010d00780c */ /* 0x000fe40003f05270 */
[----:B0-----:R-:W-:-:S04]  /*0710*/  LOP3.LUT R2, R9, 0x1, RZ, 0xc0, !PT ;  /* 0x0000000109027812 */ /* 0x001fc800078ec0ff */
[----:B------:R-:W-:-:S07]  /*0720*/  ISETP.NE.U32.AND P1, PT, R2, 0x1, PT ;  /* 0x000000010200780c */ /* 0x000fce0003f25070 */
[----:B------:R-:W-:Y:S06]  /*0730*/  @!P0 BRA `(.L_x_4) ;  /* 0x00000000004c8947 */ /* 0x000fec0003800000 */
[----:B------:R-:W-:Y:S02]  /*0740*/  IMAD.IADD R11, R1, 0x1, R0 ;  /* 0x00000001010b7824 */ /* 0x000fe400078e0200 */
[----:B------:R-:W-:Y:S02]  /*0750*/  HFMA2 R14, -RZ, RZ, 0, 6.973743438720703125e-06 ;  /* 0x00000075ff0e7431 */ /* 0x000fe400000001ff */
[C---:B------:R-:W-:Y:S02]  /*0760*/  IMAD.SHL.U32 R2, R0.reuse, 0x2, RZ ;  /* 0x0000000200027824 */ /* 0x040fe400078e00ff */
[----:B------:R-:W-:Y:S02]  /*0770*/  IMAD R8, R0, 0x4, R1 ;  /* 0x0000000400087824 */ /* 0x000fe400078e0201 */
[----:B------:R-:W-:Y:S01]  /*0780*/  VIADD R13, R11, 0x58c58 ;  /* 0x00058c580b0d7836 */ /* 0x000fe20000000000 */
[----:B------:R-:W-:Y:S01]  /*0790*/  LOP3.LUT R15, R2, 0xfffffffe, RZ, 0x3c, !PT ;  /* 0xfffffffe020f7812 */ /* 0x000fe200078e3cff */
[----:B------:R-:W-:-:S02]  /*07a0*/  IMAD.MOV R5, RZ, RZ, -R2 ;  /* 0x000000ffff057224 */ /* 0x000fc400078e0a02 */
[C---:B------:R-:W-:Y:S02]  /*07b0*/  IMAD R10, R0.reuse, 0x4b0, R8 ;  /* 0x000004b0000a7824 */ /* 0x040fe400078e0208 */
[----:B------:R-:W-:Y:S01]  /*07c0*/  IMAD.MOV.U32 R12, RZ, RZ, 0x6c ;  /* 0x0000006cff0c7424 */ /* 0x000fe200078e00ff */
[----:B------:R0:W-:Y:S01]  /*07d0*/  STL [R8], R5 ;  /* 0x0000000508007387 */ /* 0x0001e20000100800 */
[C---:B------:R-:W-:Y:S02]  /*07e0*/  IMAD R13, R0.reuse, 0x12c, R13 ;  /* 0x0000012c000d7824 */ /* 0x040fe400078e020d */
[----:B------:R-:W-:Y:S01]  /*07f0*/  VIADD R0, R0, 0x2 ;  /* 0x0000000200007836 */ /* 0x000fe20000000000 */
[----:B------:R0:W-:Y:S04]  /*0800*/  STL [R10], R5 ;  /* 0x000000050a007387 */ /* 0x0001e80000100800 */
[----:B------:R0:W-:Y:S04]  /*0810*/  STL.U8 [R11+0x58c58], R12 ;  /* 0x058c580c0b007387 */ /* 0x0001e80000100000 */
[----:B------:R0:W-:Y:S04]  /*0820*/  STL.U8 [R13], R14 ;  /* 0x0000000e0d007387 */ /* 0x0001e80000100000 */
[----:B------:R0:W-:Y:S04]  /*0830*/  STL [R8+0x4], R15 ;  /* 0x0000040f08007387 */ /* 0x0001e80000100800 */
[----:B------:R0:W-:Y:S04]  /*0840*/  STL [R10+0x4b4], R15 ;  /* 0x0004b40f0a007387 */ /* 0x0001e80000100800 */
[----:B------:R0:W-:Y:S04]  /*0850*/  STL.U8 [R11+0x58c59], R12 ;  /* 0x058c590c0b007387 */ /* 0x0001e80000100000 */
[----:B------:R0:W-:Y:S02]  /*0860*/  STL.U8 [R13+0x12d], R14 ;  /* 0x00012d0e0d007387 */ /* 0x0001e40000100000 */
.L_x_4:
[----:B------:R-:W-:Y:S05]  /*0870*/  @!P1 BRA `(.L_x_0) ;  /* 0x0000000000389947 */ /* 0x000fea0003800000 */
[----:B0-----:R-:W-:Y:S01]  /*0880*/  IMAD.IADD R8, R1, 0x1, R0 ;  /* 0x0000000101087824 */ /* 0x001fe200078e0200 */
[C---:B------:R-:W-:Y:S01]  /*0890*/  LEA R10, -R0.reuse, RZ, 0x1 ;  /* 0x000000ff000a7211 */ /* 0x040fe200078e09ff */
[----:B------:R-:W-:Y:S02]  /*08a0*/  IMAD R5, R0, 0x4, R1 ;  /* 0x0000000400057824 */ /* 0x000fe400078e0201 */
[----:B------:R-:W-:Y:S02]  /*08b0*/  VIADD R11, R8, 0x58c58 ;  /* 0x00058c58080b7836 */ /* 0x000fe40000000000 */
[----:B------:R-:W-:Y:S01]  /*08c0*/  IMAD.MOV.U32 R12, RZ, RZ, 0x6c ;  /* 0x0000006cff0c7424 */ /* 0x000fe200078e00ff */
[----:B------:R2:W-:Y:S01]  /*08d0*/  STL [R5], R10 ;  /* 0x0000000a05007387 */ /* 0x0005e20000100800 */
[----:B------:R-:W-:Y:S02]  /*08e0*/  IMAD.MOV.U32 R13, RZ, RZ, 0x75 ;  /* 0x00000075ff0d7424 */ /* 0x000fe400078e00ff */
[--C-:B------:R-:W-:Y:S01]  /*08f0*/  IMAD R2, R0, 0x12c, R11.reuse ;  /* 0x0000012c00027824 */ /* 0x100fe200078e020b */
[----:B------:R-:W-:Y:S01]  /*0900*/  PRMT R11, R12, 0x7610, R11 ;  /* 0x000076100c0b7816 */ /* 0x000fe2000000000b */
[----:B------:R-:W-:Y:S01]  /*0910*/  IMAD R0, R0, 0x4b0, R5 ;  /* 0x000004b000007824 */ /* 0x000fe200078e0205 */
[----:B------:R-:W-:-:S04]  /*0920*/  PRMT R12, R13, 0x7610, R12 ;  /* 0x000076100d0c7816 */ /* 0x000fc8000000000c */
[----:B------:R2:W-:Y:S04]  /*0930*/  STL [R0], R10 ;  /* 0x0000000a00007387 */ /* 0x0005e80000100800 */
[----:B------:R2:W-:Y:S04]  /*0940*/  STL.U8 [R8+0x58c58], R11 ;  /* 0x058c580b08007387 */ /* 0x0005e80000100000 */
[----:B------:R2:W-:Y:S02]  /*0950*/  STL.U8 [R2], R12 ;  /* 0x0000000c02007387 */ /* 0x0005e40000100000 */
.L_x_0:
[----:B------:R-:W-:Y:S01]  /*0960*/  ISETP.GE.AND P0, PT, R9, 0x1, PT ;  /* 0x000000010900780c */ /* 0x000fe20003f06270 */
[----:B------:R-:W3:-:S12]  /*0970*/  LDCU.64 UR36, c[0x0][0x358] ;  /* 0x00006b00ff2477ac */ /* 0x000ed80008000a00 */
[----:B------:R-:W-:Y:S05]  /*0980*/  @!P0 BRA `(.L_x_5) ;  /* 0x00000008009c8947 */ /* 0x000fea0003800000 */
[C---:B0-2---:R-:W-:Y:S01]  /*0990*/  LOP3.LUT R5, R9.reuse, 0x7ffffffc, RZ, 0xc0, !PT ;  /* 0x7ffffffc09057812 */ /* 0x045fe200078ec0ff */
[----:B------:R-:W-:Y:S01]  /*09a0*/  IMAD R0, R18, R9, RZ ;  /* 0x0000000912007224 */ /* 0x000fe200078e02ff */
[----:B------:R-:W-:Y:S01]  /*09b0*/  LOP3.LUT R2, R9, 0x3, RZ, 0xc0, !PT ;  /* 0x0000000309027812 */ /* 0x000fe200078ec0ff */
[----:B-1----:R-:W-:Y:S02]  /*09c0*/  IMAD.MOV.U32 R10, RZ, RZ, 0x1 ;  /* 0x00000001ff0a7424 */ /* 0x002fe400078e00ff */
[----:B------:R-:W-:Y:S02]  /*09d0*/  IMAD.MOV R5, RZ, RZ, -R5 ;  /* 0x000000ffff057224 */ /* 0x000fe400078e0a05 */
[----:B------:R-:W-:-:S07]  /*09e0*/  VIADD R21, R0, 0xffffffff ;  /* 0xffffffff00157836 */ /* 0x000fce0000000000 */
.L_x_10:
[----:B-1----:R-:W0:Y:S01]  /*09f0*/  LDC.64 R8, c[0x0][0x380] ;  /* 0x0000e000ff087b82 */ /* 0x002e220000000a00 */
[----:B------:R-:W1:Y:S01]  /*0a00*/  LDCU UR4, c[0x0][0x398] ;  /* 0x00007300ff0477ac */ /* 0x000e620008000800 */
[----:B0-----:R-:W-:-:S04]  /*0a10*/  IADD3 R8, P0, PT, R10, R8, RZ ;  /* 0x000000080a087210 */ /* 0x001fc80007f1e0ff */
[----:B------:R-:W-:-:S05]  /*0a20*/  LEA.HI.X.SX32 R9, R10, R9, 0x1, P0 ;  /* 0x000000090a097211 */ /* 0x000fca00000f0eff */
[----:B---3-5:R0:W5:Y:S01]  /*0a30*/  LDG.E.U8 R11, desc[UR36][R8.64+-0x1] ;  /* 0xffffff24080b7981 */ /* 0x028162000c1e1100 */
[----:B-1----:R-:W-:Y:S01]  /*0a40*/  UISETP.GE.U32.AND UP0, UPT, UR4, 0x4, UPT ;  /* 0x000000040400788c */ /* 0x002fe2000bf06070 */
[----:B------:R-:W-:Y:S02]  /*0a50*/  IMAD R12, R10, 0x4b4, R1 ;  /* 0x000004b40a0c7824 */ /* 0x000fe400078e0201 */
[----:B------:R-:W-:-:S03]  /*0a60*/  UMOV UR4, 0x1 ;  /* 0x0000000100047882 */ /* 0x000fc60000000000 */
[----:B------:R-:W-:-:S03]  /*0a70*/  IADD3 R12, PT, PT, R12, -0x4b4, RZ ;  /* 0xfffffb4c0c0c7810 */ /* 0x000fc60007ffe0ff */
[----:B0-----:R-:W-:Y:S05]  /*0a80*/  BRA.U !UP0, `(.L_x_6) ;  /* 0x0000000508347547 */ /* 0x001fea000b800000 */
[----:B------:R-:W-:Y:S01]  /*0a90*/  IMAD R16, R10, 0x12d, R3 ;  /* 0x0000012d0a107824 */ /* 0x000fe200078e0203 */
[----:B------:R-:W0:Y:S01]  /*0aa0*/  LDCU.64 UR6, c[0x0][0x388] ;  /* 0x00007100ff0677ac */ /* 0x000e220008000a00 */
[----:B------:R-:W-:Y:S02]  /*0ab0*/  IMAD.MOV.U32 R14, RZ, RZ, R12 ;  /* 0x000000ffff0e7224 */ /* 0x000fe400078e000c */
[----:B------:R-:W-:Y:S01]  /*0ac0*/  IMAD.MOV.U32 R13, RZ, RZ, R0 ;  /* 0x000000ffff0d7224 */ /* 0x000fe200078e0000 */
[----:B------:R-:W-:Y:S01]  /*0ad0*/  UMOV UR4, URZ ;  /* 0x000000ff00047c82 */ /* 0x000fe20008000000 */
[----:B------:R-:W-:Y:S02]  /*0ae0*/  IMAD.MOV.U32 R15, RZ, RZ, R5 ;  /* 0x000000ffff0f7224 */ /* 0x000fe400078e0005 */
[----:B------:R-:W-:-:S07]  /*0af0*/  VIADD R16, R16, 0x2 ;  /* 0x0000000210107836 */ /* 0x000fce0000000000 */
.L_x_7:
[C---:B0-----:R-:W-:Y:S01]  /*0b00*/  IADD3 R8, P0, PT, R13.reuse, UR6, RZ ;  /* 0x000000060d087c10 */ /* 0x041fe2000ff1e0ff */
[----:B------:R-:W2:Y:S03]  /*0b10*/  LDL R19, [R14] ;  /* 0x000000000e137983 */ /* 0x000ea60000100800 */
[----:B------:R-:W-:Y:S01]  /*0b20*/  LEA.HI.X.SX32 R9, R13, UR7, 0x1, P0 ;  /* 0x000000070d097c11 */ /* 0x000fe200080f0eff */
[----:B------:R-:W3:Y:S04]  /*0b30*/  LDL R17, [R14+0x4] ;  /* 0x000004000e117983 */ /* 0x000ee80000100800 */
[----:B------:R-:W4:Y:S04]  /*0b40*/  LDG.E.U8 R20, desc[UR36][R8.64] ;  /* 0x0000002408147981 */ /* 0x000f28000c1e1100 */
[----:B------:R-:W2:Y:S01]  /*0b50*/  LDL R22, [R14+0x4b4] ;  /* 0x0004b4000e167983 */ /* 0x000ea20000100800 */
[----:B----45:R-:W-:Y:S01]  /*0b60*/  ISETP.NE.AND P0, PT, R11, R20, PT ;  /* 0x000000140b00720c */ /* 0x030fe20003f05270 */
[----:B---3--:R-:W-:Y:S01]  /*0b70*/  VIADD R23, R17, 0xfffffffe ;  /* 0xfffffffe11177836 */ /* 0x008fe20000000000 */
[----:B--2---:R-:W-:-:S11]  /*0b80*/  IADD3 R22, PT, PT, R22, -0x2, RZ ;  /* 0xfffffffe16167810 */ /* 0x004fd60007ffe0ff */
[C---:B------:R-:W-:Y:S02]  /*0b90*/  @!P0 VIADD R20, R19.reuse, 0x1 ;  /* 0x0000000113148836 */ /* 0x040fe40000000000 */
[----:B------:R-:W-:Y:S02]  /*0ba0*/  @P0 VIADD R20, R19, 0xffffffff ;  /* 0xffffffff13140836 */ /* 0x000fe40000000000 */
[----:B------:R-:W-:-:S03]  /*0bb0*/  IMAD.MOV.U32 R19, RZ, RZ, 0x75 ;  /* 0x00000075ff137424 */ /* 0x000fc600078e00ff */
[-C--:B------:R-:W-:Y:S02]  /*0bc0*/  VIMNMX3 R25, R20, R23.reuse, R22, !PT ;  /* 0x000000171419720f */ /* 0x080fe40007800116 */
[----:B------:R-:W2:Y:S02]  /*0bd0*/  LDG.E.U8 R22, desc[UR36][R8.64+0x1] ;  /* 0x0000012408167981 */ /* 0x000ea4000c1e1100 */
[C---:B------:R-:W-:Y:S02]  /*0be0*/  ISETP.NE.AND P1, PT, R25.reuse, R23, PT ;  /* 0x000000171900720c */ /* 0x040fe40003f25270 */
[----:B------:R-:W-:Y:S02]  /*0bf0*/  ISETP.NE.AND P0, PT, R25, R20, PT ;  /* 0x000000141900720c */ /* 0x000fe40003f05270 */
[----:B------:R-:W-:-:S04]  /*0c00*/  SEL R20, R19, 0x6c, !P1 ;  /* 0x0000006c13147807 */ /* 0x000fc80004800000 */
[----:B------:R-:W-:Y:S01]  /*0c10*/  SEL R23, R20, 0x64, P0 ;  /* 0x0000006414177807 */ /* 0x000fe20000000000 */
[----:B------:R-:W-:Y:S04]  /*0c20*/  STL [R14+0x4b8], R25 ;  /* 0x0004b8190e007387 */ /* 0x000fe80000100800 */
[----:B------:R0:W-:Y:S04]  /*0c30*/  STL.U8 [R16+-0x1], R23 ;  /* 0xffffff1710007387 */ /* 0x0001e80000100000 */
[----:B------:R-:W3:Y:S01]  /*0c40*/  LDL R20, [R14+0x8] ;  /* 0x000008000e147983 */ /* 0x000ee20000100800 */
[----:B------:R-:W-:-:S02]  /*0c50*/  IADD3 R24, PT, PT, R25, -0x2, RZ ;  /* 0xfffffffe19187810 */ /* 0x000fc40007ffe0ff */
[----:B--2---:R-:W-:Y:S01]  /*0c60*/  ISETP.NE.AND P0, PT, R11, R22, PT ;  /* 0x000000160b00720c */ /* 0x004fe20003f05270 */
[----:B------:R-:W-:-:S12]  /*0c70*/  VIADD R22, R17, 0x1 ;  /* 0x0000000111167836 */ /* 0x000fd80000000000 */
[----:B------:R-:W-:Y:S02]  /*0c80*/  @P0 VIADD R22, R17, 0xffffffff ;  /* 0xffffffff11160836 */ /* 0x000fe40000000000 */
[----:B---3--:R-:W-:-:S05]  /*0c90*/  VIADD R17, R20, 0xfffffffe ;  /* 0xfffffffe14117836 */ /* 0x008fca0000000000 */
[-C--:B------:R-:W-:Y:S02]  /*0ca0*/  VIMNMX3 R27, R22, R17.reuse, R24, !PT ;  /* 0x00000011161b720f */ /* 0x080fe40007800118 */
[----:B------:R-:W2:Y:S02]  /*0cb0*/  LDG.E.U8 R24, desc[UR36][R8.64+0x2] ;  /* 0x0000022408187981 */ /* 0x000ea4000c1e1100 */
[C---:B------:R-:W-:Y:S02]  /*0cc0*/  ISETP.NE.AND P1, PT, R27.reuse, R17, PT ;  /* 0x000000111b00720c */ /* 0x040fe40003f25270 */
[----:B------:R-:W-:Y:S02]  /*0cd0*/  ISETP.NE.AND P0, PT, R27, R22, PT ;  /* 0x000000161b00720c */ /* 0x000fe40003f05270 */
[----:B------:R-:W-:-:S04]  /*0ce0*/  SEL R17, R19, 0x6c, !P1 ;  /* 0x0000006c13117807 */ /* 0x000fc80004800000 */
[----:B0-----:R-:W-:Y:S01]  /*0cf0*/  SEL R23, R17, 0x64, P0 ;  /* 0x0000006411177807 */ /* 0x001fe20000000000 */
[----:B------:R-:W-:Y:S04]  /*0d00*/  STL [R14+0x4bc], R27 ;  /* 0x0004bc1b0e007387 */ /* 0x000fe80000100800 */
[----:B------:R0:W-:Y:S04]  /*0d10*/  STL.U8 [R16], R23 ;  /* 0x0000001710007387 */ /* 0x0001e80000100000 */
[----:B------:R-:W3:Y:S01]  /*0d20*/  LDL R17, [R14+0xc] ;  /* 0x00000c000e117983 */ /* 0x000ee20000100800 */
[----:B------:R-:W-:-:S03]  /*0d30*/  VIADD R22, R20, 0x1 ;  /* 0x0000000114167836 */ /* 0x000fc60000000000 */
[----:B------:R-:W4:Y:S01]  /*0d40*/  LDG.E.U8 R8, desc[UR36][R8.64+0x3] ;  /* 0x0000032408087981 */ /* 0x000f22000c1e1100 */
[----:B--2---:R-:W-:-:S13]  /*0d50*/  ISETP.NE.AND P0, PT, R11, R24, PT ;  /* 0x000000180b00720c */ /* 0x004fda0003f05270 */
[----:B------:R-:W-:Y:S02]  /*0d60*/  @P0 VIADD R22, R20, 0xffffffff ;  /* 0xffffffff14160836 */ /* 0x000fe40000000000 */
[----:B------:R-:W-:Y:S02]  /*0d70*/  VIADD R20, R27, 0xfffffffe ;  /* 0xfffffffe1b147836 */ /* 0x000fe40000000000 */
[----:B---3--:R-:W-:-:S05]  /*0d80*/  VIADD R25, R17, 0xfffffffe ;  /* 0xfffffffe11197836 */ /* 0x008fca0000000000 */
[----:B------:R-:W-:-:S04]  /*0d90*/  VIMNMX3 R29, R22, R25, R20, !PT ;  /* 0x00000019161d720f */ /* 0x000fc80007800114 */
[C---:B------:R-:W-:Y:S02]  /*0da0*/  ISETP.NE.AND P1, PT, R29.reuse, R25, PT ;  /* 0x000000191d00720c */ /* 0x040fe40003f25270 */
[----:B------:R-:W-:Y:S02]  /*0db0*/  ISETP.NE.AND P0, PT, R29, R22, PT ;  /* 0x000000161d00720c */ /* 0x000fe40003f05270 */
[----:B------:R-:W-:-:S04]  /*0dc0*/  SEL R20, R19, 0x6c, !P1 ;  /* 0x0000006c13147807 */ /* 0x000fc80004800000 */
[----:B0-----:R-:W-:Y:S01]  /*0dd0*/  SEL R23, R20, 0x64, P0 ;  /* 0x0000006414177807 */ /* 0x001fe20000000000 */
[----:B------:R-:W-:Y:S04]  /*0de0*/  STL [R14+0x4c0], R29 ;  /* 0x0004c01d0e007387 */ /* 0x000fe80000100800 */
[----:B------:R-:W-:Y:S04]  /*0df0*/  STL.U8 [R16+0x1], R23 ;  /* 0x0000011710007387 */ /* 0x000fe80000100000 */
[----:B------:R-:W2:Y:S01]  /*0e00*/  LDL R22, [R14+0x10] ;  /* 0x000010000e167983 */ /* 0x000ea20000100800 */
[----:B----4-:R-:W-:Y:S01]  /*0e10*/  ISETP.NE.AND P0, PT, R11, R8, PT ;  /* 0x000000080b00720c */ /* 0x010fe20003f05270 */
[----:B------:R-:W-:Y:S01]  /*0e20*/  VIADD R8, R29, 0xfffffffe ;  /* 0xfffffffe1d087836 */ /* 0x000fe20000000000 */
[----:B------:R-:W-:-:S11]  /*0e30*/  IADD3 R20, PT, PT, R17, 0x1, RZ ;  /* 0x0000000111147810 */ /* 0x000fd60007ffe0ff */
[----:B------:R-:W-:Y:S02]  /*0e40*/  @P0 VIADD R20, R17, 0xffffffff ;  /* 0xffffffff11140836 */ /* 0x000fe40000000000 */
[----:B------:R-:W-:Y:S01]  /*0e50*/  VIADD R15, R15, 0x4 ;  /* 0x000000040f0f7836 */ /* 0x000fe20000000000 */
[----:B------:R-:W-:Y:S01]  /*0e60*/  UIADD3 UR4, UPT, UPT, UR4, 0x4, URZ ;  /* 0x0000000404047890 */ /* 0x000fe2000fffe0ff */
[----:B------:R-:W-:Y:S01]  /*0e70*/  IADD3 R13, PT, PT, R13, 0x4, RZ ;  /* 0x000000040d0d7810 */ /* 0x000fe20007ffe0ff */
[----:B--2---:R-:W-:-:S05]  /*0e80*/  VIADD R9, R22, 0xfffffffe ;  /* 0xfffffffe16097836 */ /* 0x004fca0000000000 */
[----:B------:R-:W-:-:S04]  /*0e90*/  VIMNMX3 R17, R20, R9, R8, !PT ;  /* 0x000000091411720f */ /* 0x000fc80007800108 */
[C---:B------:R-:W-:Y:S02]  /*0ea0*/  ISETP.NE.AND P1, PT, R17.reuse, R9, PT ;  /* 0x000000091100720c */ /* 0x040fe40003f25270 */
[----:B------:R-:W-:Y:S02]  /*0eb0*/  ISETP.NE.AND P0, PT, R17, R20, PT ;  /* 0x000000141100720c */ /* 0x000fe40003f05270 */
[----:B------:R-:W-:-:S04]  /*0ec0*/  SEL R19, R19, 0x6c, !P1 ;  /* 0x0000006c13137807 */ /* 0x000fc80004800000 */
[----:B------:R-:W-:Y:S02]  /*0ed0*/  SEL R19, R19, 0x64, P0 ;  /* 0x0000006413137807 */ /* 0x000fe40000000000 */
[----:B------:R-:W-:Y:S01]  /*0ee0*/  ISETP.NE.AND P0, PT, R15, RZ, PT ;  /* 0x000000ff0f00720c */ /* 0x000fe20003f05270 */
[----:B------:R-:W-:Y:S01]  /*0ef0*/  VIADD R8, R14, 0x10 ;  /* 0x000000100e087836 */ /* 0x000fe20000000000 */
[----:B------:R0:W-:Y:S04]  /*0f00*/  STL [R14+0x4c4], R17 ;  /* 0x0004c4110e007387 */ /* 0x0001e80000100800 */
[----:B------:R1:W-:Y:S01]  /*0f10*/  STL.U8 [R16+0x2], R19 ;  /* 0x0000021310007387 */ /* 0x0003e20000100000 */
[----:B0-----:R-:W-:Y:S02]  /*0f20*/  IMAD.MOV.U32 R14, RZ, RZ, R8 ;  /* 0x000000ffff0e7224 */ /* 0x001fe400078e0008 */
[----:B-1----:R-:W-:-:S04]  /*0f30*/  VIADD R16, R16, 0x4 ;  /* 0x0000000410107836 */ /* 0x002fc80000000000 */
[----:B------:R-:W-:Y:S05]  /*0f40*/  @P0 BRA `(.L_x_7) ;  /* 0xfffffff800ec0947 */ /* 0x000fea000383ffff */
[----:B------:R-:W-:-:S12]  /*0f50*/  UIADD3 UR4, UPT, UPT, UR4, 0x1, URZ ;  /* 0x0000000104047890 */ /* 0x000fd8000fffe0ff */
.L_x_6:
[----:B------:R-:W-:-:S13]  /*0f60*/  ISETP.NE.AND P0, PT, R2, RZ, PT ;  /* 0x000000ff0200720c */ /* 0x000fda0003f05270 */
[----:B------:R-:W-:Y:S05]  /*0f70*/  @!P0 BRA `(.L_x_8) ;  /* 0x0000000400108947 */ /* 0x000fea0003800000 */
[----:B------:R-:W0:Y:S01]  /*0f80*/  LDCU UR5, c[0x0][0x398] ;  /* 0x00007300ff0577ac */ /* 0x000e220008000800 */
[----:B------:R-:W-:Y:S01]  /*0f90*/  ISETP.NE.AND P0, PT, R2, 0x1, PT ;  /* 0x000000010200780c */ /* 0x000fe20003f05270 */
[----:B------:R-:W-:Y:S01]  /*0fa0*/  IMAD R13, R10, 0x12d, R3 ;  /* 0x0000012d0a0d7824 */ /* 0x000fe200078e0203 */
[----:B0-----:R-:W-:-:S11]  /*0fb0*/  ULOP3.LUT UP0, URZ, UR5, 0x1, URZ, 0xc0, !UPT ;  /* 0x0000000105ff7892 */ /* 0x001fd6000f80c0ff */
[----:B------:R-:W-:Y:S05]  /*0fc0*/  @!P0 BRA `(.L_x_9) ;  /* 0x0000000000988947 */ /* 0x000fea0003800000 */
[----:B------:R-:W0:Y:S01]  /*0fd0*/  LDCU.64 UR6, c[0x0][0x388] ;  /* 0x00007100ff0677ac */ /* 0x000e220008000a00 */
[----:B------:R-:W-:Y:S02]  /*0fe0*/  VIADD R9, R21, UR4 ;  /* 0x0000000415097c36 */ /* 0x000fe40008000000 */
[----:B------:R-:W-:-:S03]  /*0ff0*/  IMAD.U32 R15, RZ, RZ, UR4 ;  /* 0x00000004ff0f7e24 */ /* 0x000fc6000f8e00ff */
[----:B0-----:R-:W-:-:S04]  /*1000*/  IADD3 R8, P0, PT, R9, UR6, RZ ;  /* 0x0000000609087c10 */ /* 0x001fc8000ff1e0ff */
[----:B------:R-:W-:-:S05]  /*1010*/  LEA.HI.X.SX32 R9, R9, UR7, 0x1, P0 ;  /* 0x0000000709097c11 */ /* 0x000fca00080f0eff */
[----:B------:R-:W2:Y:S01]  /*1020*/  LDG.E.U8 R16, desc[UR36][R8.64] ;  /* 0x0000002408107981 */ /* 0x000ea2000c1e1100 */
[----:B------:R-:W-:-:S05]  /*1030*/  IMAD R14, R15, 0x4, R12 ;  /* 0x000000040f0e7824 */ /* 0x000fca00078e020c */
[----:B------:R-:W3:Y:S04]  /*1040*/  LDL R17, [R14+-0x4] ;  /* 0xfffffc000e117983 */ /* 0x000ee80000100800 */
[----:B------:R-:W4:Y:S04]  /*1050*/  LDL R20, [R14+0x4b0] ;  /* 0x0004b0000e147983 */ /* 0x000f280000100800 */
[----:B------:R-:W3:Y:S04]  /*1060*/  LDL R15, [R14] ;  /* 0x000000000e0f7983 */ /* 0x000ee80000100800 */
[----:B------:R-:W3:Y:S01]  /*1070*/  LDG.E.U8 R8, desc[UR36][R8.64+0x1] ;  /* 0x0000012408087981 */ /* 0x000ee2000c1e1100 */
[----:B--2--5:R-:W-:Y:S01]  /*1080*/  ISETP.NE.AND P0, PT, R11, R16, PT ;  /* 0x000000100b00720c */ /* 0x024fe20003f05270 */
[----:B----4-:R-:W-:-:S12]  /*1090*/  VIADD R16, R20, 0xfffffffe ;  /* 0xfffffffe14107836 */ /* 0x010fd80000000000 */
[----:B---3--:R-:W-:Y:S01]  /*10a0*/  @P0 IADD3 R19, PT, PT, R17, -0x1, RZ ;  /* 0xffffffff11130810 */ /* 0x008fe20007ffe0ff */
[----:B------:R-:W-:Y:S02]  /*10b0*/  VIADD R20, R15, 0xfffffffe ;  /* 0xfffffffe0f147836 */ /* 0x000fe40000000000 */
[----:B------:R-:W-:-:S05]  /*10c0*/  @!P0 VIADD R19, R17, 0x1 ;  /* 0x0000000111138836 */ /* 0x000fca0000000000 */
[----:B------:R-:W-:Y:S01]  /*10d0*/  VIMNMX3 R17, R19, R20, R16, !PT ;  /* 0x000000141311720f */ /* 0x000fe20007800110 */
[----:B------:R-:W-:-:S03]  /*10e0*/  IMAD.MOV.U32 R16, RZ, RZ, 0x75 ;  /* 0x00000075ff107424 */ /* 0x000fc600078e00ff */
[C---:B------:R-:W-:Y:S02]  /*10f0*/  ISETP.NE.AND P1, PT, R17.reuse, R20, PT ;  /* 0x000000141100720c */ /* 0x040fe40003f25270 */
[----:B------:R-:W-:Y:S02]  /*1100*/  ISETP.NE.AND P0, PT, R17, R19, PT ;  /* 0x000000131100720c */ /* 0x000fe40003f05270 */
[----:B------:R-:W-:-:S04]  /*1110*/  SEL R19, R16, 0x6c, !P1 ;  /* 0x0000006c10137807 */ /* 0x000fc80004800000 */
[----:B------:R-:W-:Y:S01]  /*1120*/  SEL R20, R19, 0x64, P0 ;  /* 0x0000006413147807 */ /* 0x000fe20000000000 */
[----:B------:R0:W-:Y:S04]  /*1130*/  STL [R14+0x4b4], R17 ;  /* 0x0004b4110e007387 */ /* 0x0001e80000100800 */
[----:B------:R0:W-:Y:S04]  /*1140*/  STL.U8 [R13+UR4], R20 ;  /* 0x000000140d007987 */ /* 0x0001e80008100004 */
[----:B------:R-:W2:Y:S01]  /*1150*/  LDL R22, [R14+0x4] ;  /* 0x000004000e167983 */ /* 0x000ea20000100800 */
[----:B------:R-:W-:Y:S01]  /*1160*/  ISETP.NE.AND P0, PT, R11, R8, PT ;  /* 0x000000080b00720c */ /* 0x000fe20003f05270 */
[----:B------:R-:W-:-:S02]  /*1170*/  VIADD R19, R15, 0x1 ;  /* 0x000000010f137836 */ /* 0x000fc40000000000 */
[----:B------:R-:W-:-:S10]  /*1180*/  VIADD R8, R17, 0xfffffffe ;  /* 0xfffffffe11087836 */ /* 0x000fd40000000000 */
[----:B------:R-:W-:Y:S01]  /*1190*/  @P0 IADD3 R19, PT, PT, R15, -0x1, RZ ;  /* 0xffffffff0f130810 */ /* 0x000fe20007ffe0ff */
[----:B--2---:R-:W-:-:S05]  /*11a0*/  VIADD R22, R22, 0xfffffffe ;  /* 0xfffffffe16167836 */ /* 0x004fca0000000000 */
[----:B------:R-:W-:-:S04]  /*11b0*/  VIMNMX3 R9, R19, R22, R8, !PT ;  /* 0x000000161309720f */ /* 0x000fc80007800108 */
[C---:B------:R-:W-:Y:S02]  /*11c0*/  ISETP.NE.AND P1, PT, R9.reuse, R22, PT ;  /* 0x000000160900720c */ /* 0x040fe40003f25270 */
[----:B------:R-:W-:Y:S02]  /*11d0*/  ISETP.NE.AND P0, PT, R9, R19, PT ;  /* 0x000000130900720c */ /* 0x000fe40003f05270 */
[----:B------:R-:W-:-:S04]  /*11e0*/  SEL R16, R16, 0x6c, !P1 ;  /* 0x0000006c10107807 */ /* 0x000fc80004800000 */
[----:B------:R-:W-:Y:S01]  /*11f0*/  SEL R16, R16, 0x64, P0 ;  /* 0x0000006410107807 */ /* 0x000fe20000000000 */
[----:B------:R0:W-:Y:S04]  /*1200*/  STL [R14+0x4b8], R9 ;  /* 0x0004b8090e007387 */ /* 0x0001e80000100800 */
[----:B------:R0:W-:Y:S01]  /*1210*/  STL.U8 [R13+UR4+0x1], R16 ;  /* 0x000001100d007987 */ /* 0x0001e20008100004 */
[----:B------:R-:W-:-:S12]  /*1220*/  UIADD3 UR4, UPT, UPT, UR4, 0x2, URZ ;  /* 0x0000000204047890 */ /* 0x000fd8000fffe0ff */
.L_x_9:
[----:B------:R-:W-:Y:S05]  /*1230*/  BRA.U !UP0, `(.L_x_8) ;  /* 0x0000000108607547 */ /* 0x000fea000b800000 */
[----:B------:R-:W1:Y:S01]  /*1240*/  LDCU.64 UR6, c[0x0][0x388] ;  /* 0x00007100ff0677ac */ /* 0x000e620008000a00 */
[----:B0-----:R-:W-:Y:S02]  /*1250*/  VIADD R9, R21, UR4 ;  /* 0x0000000415097c36 */ /* 0x001fe40008000000 */
[----:B------:R-:W-:-:S03]  /*1260*/  IMAD.U32 R15, RZ, RZ, UR4 ;  /* 0x00000004ff0f7e24 */ /* 0x000fc6000f8e00ff */
[----:B-1----:R-:W-:-:S04]  /*1270*/  IADD3 R8, P0, PT, R9, UR6, RZ ;  /* 0x0000000609087c10 */ /* 0x002fc8000ff1e0ff */
[----:B------:R-:W-:-:S05]  /*1280*/  LEA.HI.X.SX32 R9, R9, UR7, 0x1, P0 ;  /* 0x0000000709097c11 */ /* 0x000fca00080f0eff */
[----:B------:R-:W2:Y:S01]  /*1290*/  LDG.E.U8 R8, desc[UR36][R8.64] ;  /* 0x0000002408087981 */ /* 0x000ea2000c1e1100 */
[----:B------:R-:W-:-:S05]  /*12a0*/  IMAD R12, R15, 0x4, R12 ;  /* 0x000000040f0c7824 */ /* 0x000fca00078e020c */
[----:B------:R-:W3:Y:S04]  /*12b0*/  LDL R14, [R12+-0x4] ;  /* 0xfffffc000c0e7983 */ /* 0x000ee80000100800 */
[----:B------:R-:W4:Y:S04]  /*12c0*/  LDL R15, [R12] ;  /* 0x000000000c0f7983 */ /* 0x000f280000100800 */
[----:B------:R-:W3:Y:S01]  /*12d0*/  LDL R17, [R12+0x4b0] ;  /* 0x0004b0000c117983 */ /* 0x000ee20000100800 */
[----:B------:R-:W-:Y:S01]  /*12e0*/  VIADD R13, R13, UR4 ;  /* 0x000000040d0d7c36 */ /* 0x000fe20008000000 */
[----:B--2--5:R-:W-:Y:S01]  /*12f0*/  ISETP.NE.AND P0, PT, R11, R8, PT ;  /* 0x000000080b00720c */ /* 0x024fe20003f05270 */
[----:B------:R-:W-:-:S02]  /*1300*/  IMAD.MOV.U32 R8, RZ, RZ, 0x75 ;  /* 0x00000075ff087424 */ /* 0x000fc400078e00ff */
[----:B----4-:R-:W-:-:S10]  /*1310*/  VIADD R16, R15, 0xfffffffe ;  /* 0xfffffffe0f107836 */ /* 0x010fd40000000000 */
[C---:B---3--:R-:W-:Y:S01]  /*1320*/  @P0 IADD3 R11, PT, PT, R14.reuse, -0x1, RZ ;  /* 0xffffffff0e0b0810 */ /* 0x048fe20007ffe0ff */
[----:B------:R-:W-:Y:S02]  /*1330*/  VIADD R17, R17, 0xfffffffe ;  /* 0xfffffffe11117836 */ /* 0x000fe40000000000 */
[----:B------:R-:W-:-:S05]  /*1340*/  @!P0 VIADD R11, R14, 0x1 ;  /* 0x000000010e0b8836 */ /* 0x000fca0000000000 */
[----:B------:R-:W-:-:S04]  /*1350*/  VIMNMX3 R17, R11, R16, R17, !PT ;  /* 0x000000100b11720f */ /* 0x000fc80007800111 */
[C---:B------:R-:W-:Y:S01]  /*1360*/  ISETP.NE.AND P1, PT, R17.reuse, R16, PT ;  /* 0x000000101100720c */ /* 0x040fe20003f25270 */
[----:B------:R1:W-:Y:S01]  /*1370*/  STL [R12+0x4b4], R17 ;  /* 0x0004b4110c007387 */ /* 0x0003e20000100800 */
[----:B------:R-:W-:Y:S02]  /*1380*/  ISETP.NE.AND P0, PT, R17, R11, PT ;  /* 0x0000000b1100720c */ /* 0x000fe40003f05270 */
[----:B------:R-:W-:-:S04]  /*1390*/  SEL R8, R8, 0x6c, !P1 ;  /* 0x0000006c08087807 */ /* 0x000fc80004800000 */
[----:B------:R-:W-:-:S05]  /*13a0*/  SEL R8, R8, 0x64, P0 ;  /* 0x0000006408087807 */ /* 0x000fca0000000000 */
[----:B------:R1:W-:Y:S02]  /*13b0*/  STL.U8 [R13], R8 ;  /* 0x000000080d007387 */ /* 0x0003e40000100000 */
.L_x_8:
[----:B0-----:R-:W0:Y:S02]  /*13c0*/  LDC R9, c[0x0][0x398] ;  /* 0x0000e600ff097b82 */ /* 0x001e240000000800 */
[C---:B0-----:R-:W-:Y:S02]  /*13d0*/  ISETP.NE.AND P0, PT, R10.reuse, R9, PT ;  /* 0x000000090a00720c */ /* 0x041fe40003f05270 */
[----:B------:R-:W-:-:S11]  /*13e0*/  IADD3 R10, PT, PT, R10, 0x1, RZ ;  /* 0x000000010a0a7810 */ /* 0x000fd60007ffe0ff */
[----:B------:R-:W-:Y:S05]  /*13f0*/  @P0 BRA `(.L_x_10) ;  /* 0xfffffff4007c0947 */ /* 0x000fea000383ffff */
.L_x_5:
[----:B------:R-:W-:Y:S01]  /*1400*/  ISETP.NE.AND P0, PT, R9, RZ, PT ;  /* 0x000000ff0900720c */ /* 0x000fe20003f05270 */
[----:B01----:R-:W-:Y:S02]  /*1410*/  IMAD.MOV.U32 R16, RZ, RZ, RZ ;  /* 0x000000ffff107224 */ /* 0x003fe400078e00ff */
[C---:B------:R-:W-:Y:S02]  /*1420*/  VIADD R19, R1.reuse, 0x587a4 ;  /* 0x000587a401137836 */ /* 0x040fe40000000000 */
[----:B------:R-:W-:-:S08]  /*1430*/  VIADD R22, R1, 0x589fe ;  /* 0x000589fe01167836 */ /* 0x000fd00000000000 */
[----:B------:R-:W-:Y:S05]  /*1440*/  @!P0 BRA `(.L_x_11) ;  /* 0x0000000000d08947 */ /* 0x000fea0003800000 */
[----:B------:R-:W0:Y:S01]  /*1450*/  LDCU UR4, c[0x0][0x398] ;  /* 0x00007300ff0477ac */ /* 0x000e220008000800 */
[----:B------:R-:W-:Y:S01]  /*1460*/  BSSY.RECONVERGENT B0, `(.L_x_11) ;  /* 0x0000032000007945 */ /* 0x000fe20003800200 */
[----:B--2---:R-:W-:Y:S02]  /*1470*/  IMAD R5, R18, R9, -0x1 ;  /* 0xffffffff12057424 */ /* 0x004fe400078e0209 */
[----:B------:R-:W-:Y:S01]  /*1480*/  IMAD.MOV.U32 R16, RZ, RZ, RZ ;  /* 0x000000ffff107224 */ /* 0x000fe200078e00ff */
[----:B------:R-:W1:Y:S01]  /*1490*/  LDCU.64 UR6, c[0x0][0x380] ;  /* 0x00007000ff0677ac */ /* 0x000e620008000a00 */
[----:B0-----:R-:W-:-:S07]  /*14a0*/  IMAD.U32 R0, RZ, RZ, UR4 ;  /* 0x00000004ff007e24 */ /* 0x001fce000f8e00ff */
.L_x_15:
[----:B0-----:R-:W-:-:S05]  /*14b0*/  IMAD R9, R0, 0x12d, R3 ;  /* 0x0000012d00097824 */ /* 0x001fca00078e0203 */
[----:B------:R-:W-:-:S06]  /*14c0*/  IADD3 R9, PT, PT, R4, R9, RZ ;  /* 0x0000000904097210 */ /* 0x000fcc0007ffe0ff */
[----:B------:R-:W2:Y:S01]  /*14d0*/  LDL.U8 R9, [R9] ;  /* 0x0000000009097983 */ /* 0x000ea20000100000 */
[----:B------:R-:W-:Y:S01]  /*14e0*/  BSSY.RECONVERGENT B1, `(.L_x_12) ;  /* 0x0000026000017945 */ /* 0x000fe20003800200 */
[----:B--2---:R-:W-:-:S13]  /*14f0*/  ISETP.NE.AND P0, PT, R9, 0x75, PT ;  /* 0x000000750900780c */ /* 0x004fda0003f05270 */
[----:B---3--:R-:W-:Y:S05]  /*1500*/  @!P0 BRA `(.L_x_13) ;  /* 0x00000000006c8947 */ /* 0x008fea0003800000 */
[----:B------:R-:W-:Y:S01]  /*1510*/  ISETP.NE.AND P0, PT, R9, 0x64, PT ;  /* 0x000000640900780c */ /* 0x000fe20003f05270 */
[----:B------:R-:W0:Y:S08]  /*1520*/  LDC.64 R12, c[0x0][0x380] ;  /* 0x0000e000ff0c7b82 */ /* 0x000e300000000a00 */
[----:B------:R-:W2:Y:S04]  /*1530*/  LDC.64 R8, c[0x0][0x388] ;  /* 0x0000e200ff087b82 */ /* 0x000ea80000000a00 */
[----:B------:R-:W-:-:S02]  /*1540*/  @!P0 IMAD.IADD R2, R4, 0x1, R5 ;  /* 0x0000000104028824 */ /* 0x000fc400078e0205 */
[----:B------:R-:W-:Y:S02]  /*1550*/  @!P0 VIADD R4, R4, 0xffffffff ;  /* 0xffffffff04048836 */ /* 0x000fe40000000000 */
[----:B-----5:R-:W4:Y:S02]  /*1560*/  @P0 LDC.64 R10, c[0x0][0x388] ;  /* 0x0000e200ff0a0b82 */ /* 0x020f240000000a00 */
[----:B------:R-:W-:Y:S01]  /*1570*/  @P0 IMAD.IADD R14, R4, 0x1, R5 ;  /* 0x00000001040e0824 */ /* 0x000fe200078e0205 */
[----:B0-----:R-:W-:-:S04]  /*1580*/  @!P0 IADD3 R12, P2, PT, R0, R12, RZ ;  /* 0x0000000c000c8210 */ /* 0x001fc80007f5e0ff */
[----:B------:R-:W-:Y:S02]  /*1590*/  @!P0 LEA.HI.X.SX32 R13, R0, R13, 0x1, P2 ;  /* 0x0000000d000d8211 */ /* 0x000fe400010f0eff */
[----:B--2---:R-:W-:-:S03]  /*15a0*/  @!P0 IADD3 R8, P1, PT, R2, R8, RZ ;  /* 0x0000000802088210 */ /* 0x004fc60007f3e0ff */
[----:B---3--:R-:W2:Y:S01]  /*15b0*/  @!P0 LDG.E.U8 R12, desc[UR36][R12.64+-0x1] ;  /* 0xffffff240c0c8981 */ /* 0x008ea2000c1e1100 */
[----:B------:R-:W-:Y:S02]  /*15c0*/  @!P0 LEA.HI.X.SX32 R9, R2, R9, 0x1, P1 ;  /* 0x0000000902098211 */ /* 0x000fe400008f0eff */
[----:B----4-:R-:W-:-:S03]  /*15d0*/  @P0 IADD3 R10, P2, PT, R14, R10, RZ ;  /* 0x0000000a0e0a0210 */ /* 0x010fc60007f5e0ff */
[----:B------:R-:W3:Y:S01]  /*15e0*/  @!P0 LDG.E.U8 R8, desc[UR36][R8.64] ;  /* 0x0000002408088981 */ /* 0x000ee2000c1e1100 */
[----:B------:R-:W-:-:S05]  /*15f0*/  @P0 LEA.HI.X.SX32 R11, R14, R11, 0x1, P2 ;  /* 0x0000000b0e0b0211 */ /* 0x000fca00010f0eff */
[----:B------:R-:W4:Y:S01]  /*1600*/  @P0 LDG.E.U8 R10, desc[UR36][R10.64] ;  /* 0x000000240a0a0981 */ /* 0x000f22000c1e1100 */
[----:B------:R-:W-:Y:S02]  /*1610*/  IMAD.MOV.U32 R2, RZ, RZ, 0x2d ;  /* 0x0000002dff027424 */ /* 0x000fe400078e00ff */
[----:B------:R-:W-:-:S03]  /*1620*/  IMAD.IADD R15, R1, 0x1, R16 ;  /* 0x00000001010f7824 */ /* 0x000fc600078e0210 */
[----:B------:R-:W-:Y:S02]  /*1630*/  @P0 PRMT R9, R2, 0x7610, R9 ;  /* 0x0000761002090816 */ /* 0x000fe40000000009 */
[----:B------:R-:W-:Y:S01]  /*1640*/  @!P0 IADD3 R2, PT, PT, R0, -0x1, RZ ;  /* 0xffffffff00028810 */ /* 0x000fe20007ffe0ff */
[----:B------:R-:W-:-:S04]  /*1650*/  @P0 VIADD R4, R4, 0xffffffff ;  /* 0xffffffff04040836 */ /* 0x000fc80000000000 */
[----:B------:R-:W-:Y:S01]  /*1660*/  @!P0 IMAD.MOV.U32 R0, RZ, RZ, R2 ;  /* 0x000000ffff008224 */ /* 0x000fe200078e0002 */
[----:B--2---:R0:W-:Y:S04]  /*1670*/  @!P0 STL.U8 [R15+0x587a4], R12 ;  /* 0x0587a40c0f008387 */ /* 0x0041e80000100000 */
[----:B------:R0:W-:Y:S04]  /*1680*/  @P0 STL.U8 [R15+0x587a4], R9 ;  /* 0x0587a4090f000387 */ /* 0x0001e80000100000 */
[----:B---3--:R0:W-:Y:S04]  /*1690*/  @!P0 STL.U8 [R15+0x589fe], R8 ;  /* 0x0589fe080f008387 */ /* 0x0081e80000100000 */
[----:B----4-:R0:W-:Y:S01]  /*16a0*/  @P0 STL.U8 [R15+0x589fe], R10 ;  /* 0x0589fe0a0f000387 */ /* 0x0101e20000100000 */
[----:B------:R-:W-:Y:S05]  /*16b0*/  BRA `(.L_x_14) ;  /* 0x0000000000207947 */ /* 0x000fea0003800000 */
.L_x_13:
[----:B-1----:R-:W-:-:S04]  /*16c0*/  IADD3 R8, P0, PT, R0, UR6, RZ ;  /* 0x0000000600087c10 */ /* 0x002fc8000ff1e0ff */
[----:B------:R-:W-:-:S05]  /*16d0*/  LEA.HI.X.SX32 R9, R0, UR7, 0x1, P0 ;  /* 0x0000000700097c11 */ /* 0x000fca00080f0eff */
[----:B---3--:R-:W2:Y:S01]  /*16e0*/  LDG.E.U8 R8, desc[UR36][R8.64+-0x1] ;  /* 0xffffff2408087981 */ /* 0x008ea2000c1e1100 */
[----:B------:R-:W-:Y:S02]  /*16f0*/  IMAD.MOV.U32 R2, RZ, RZ, 0x2d ;  /* 0x0000002dff027424 */ /* 0x000fe400078e00ff */
[----:B-----5:R-:W-:Y:S02]  /*1700*/  IMAD.IADD R11, R1, 0x1, R16 ;  /* 0x00000001010b7824 */ /* 0x020fe400078e0210 */
[----:B------:R-:W-:-:S03]  /*1710*/  VIADD R0, R0, 0xffffffff ;  /* 0xffffffff00007836 */ /* 0x000fc60000000000 */
[----:B------:R3:W-:Y:S04]  /*1720*/  STL.U8 [R11+0x589fe], R2 ;  /* 0x0589fe020b007387 */ /* 0x0007e80000100000 */
[----:B--2---:R3:W-:Y:S02]  /*1730*/  STL.U8 [R11+0x587a4], R8 ;  /* 0x0587a4080b007387 */ /* 0x0047e40000100000 */
.L_x_14:
[----:B-1----:R-:W-:Y:S05]  /*1740*/  BSYNC.RECONVERGENT B1 ;  /* 0x0000000000017941 */ /* 0x002fea0003800200 */
.L_x_12:
[----:B------:R-:W-:Y:S02]  /*1750*/  LOP3.LUT P0, RZ, R0, R4, RZ, 0xfc, !PT ;  /* 0x0000000400ff7212 */ /* 0x000fe4000780fcff */
[----:B------:R-:W-:-:S11]  /*1760*/  IADD3 R16, PT, PT, R16, 0x1, RZ ;  /* 0x0000000110107810 */ /* 0x000fd60007ffe0ff */
[----:B------:R-:W-:Y:S05]  /*1770*/  @P0 BRA `(.L_x_15) ;  /* 0xfffffffc004c0947 */ /* 0x000fea000383ffff */
[----:B------:R-:W-:Y:S05]  /*1780*/  BSYNC.RECONVERGENT B0 ;  /* 0x0000000000007941 */ /* 0x000fea0003800200 */
.L_x_11:
[----:B------:R-:W-:Y:S01]  /*1790*/  ISETP.GE.U32.AND P0, PT, R16, 0x2, PT ;  /* 0x000000021000780c */ /* 0x000fe20003f06070 */
[----:B------:R-:W-:-:S12]  /*17a0*/  BSSY.RECONVERGENT B0, `(.L_x_16) ;  /* 0x000004a000007945 */ /* 0x000fd80003800200 */
[----:B------:R-:W-:Y:S05]  /*17b0*/  @!P0 BRA `(.L_x_17) ;  /* 0x0000000400208947 */ /* 0x000fea0003800000 */
[----:B--2---:R-:W-:Y:S01]  /*17c0*/  SHF.R.U32.HI R0, RZ, 0x1, R16 ;  /* 0x00000001ff007819 */ /* 0x004fe20000011610 */
[----:B------:R-:W-:Y:S01]  /*17d0*/  BSSY.RECONVERGENT B1, `(.L_x_18) ;  /* 0x0000032000017945 */ /* 0x000fe20003800200 */
[----:B------:R-:W-:Y:S02]  /*17e0*/  IMAD.MOV.U32 R3, RZ, RZ, RZ ;  /* 0x000000ffff037224 */ /* 0x000fe400078e00ff */
[C---:B------:R-:W-:Y:S01]  /*17f0*/  LOP3.LUT R4, R0.reuse, 0x3, RZ, 0xc0, !PT ;  /* 0x0000000300047812 */ /* 0x040fe200078ec0ff */
[----:B---3--:R-:W-:-:S03]  /*1800*/  VIADD R2, R0, 0xffffffff ;  /* 0xffffffff00027836 */ /* 0x008fc60000000000 */
[----:B------:R-:W-:Y:S02]  /*1810*/  ISETP.NE.AND P1, PT, R4, RZ, PT ;  /* 0x000000ff0400720c */ /* 0x000fe40003f25270 */
[----:B------:R-:W-:-:S13]  /*1820*/  ISETP.GE.U32.AND P0, PT, R2, 0x3, PT ;  /* 0x000000030200780c */ /* 0x000fda0003f06070 */
[----:B------:R-:W-:Y:S05]  /*1830*/  @!P0 BRA `(.L_x_19) ;  /* 0x0000000000ac8947 */ /* 0x000fea0003800000 */
[----:B------:R-:W-:Y:S01]  /*1840*/  LOP3.LUT R3, R0, 0x7ffffffc, RZ, 0xc0, !PT ;  /* 0x7ffffffc00037812 */ /* 0x000fe200078ec0ff */
[----:B------:R-:W-:Y:S02]  /*1850*/  VIADD R0, R16, 0xffffffff ;  /* 0xffffffff10007836 */ /* 0x000fe40000000000 */
[----:B------:R-:W-:Y:S02]  /*1860*/  IMAD.MOV.U32 R2, RZ, RZ, 0x1 ;  /* 0x00000001ff027424 */ /* 0x000fe400078e00ff */
[----:B------:R-:W-:-:S07]  /*1870*/  IMAD.MOV R5, RZ, RZ, -R3 ;  /* 0x000000ffff057224 */ /* 0x000fce00078e0a03 */
.L_x_20:
[C---:B--2---:R-:W-:Y:S01]  /*1880*/  IADD3 R17, PT, PT, R1.reuse, R2, RZ ;  /* 0x0000000201117210 */ /* 0x044fe20007ffe0ff */
[----:B0-----:R-:W-:-:S04]  /*1890*/  IMAD.IADD R15, R1, 0x1, R0 ;  /* 0x00000001010f7824 */ /* 0x001fc800078e0200 */
[----:B------:R-:W2:Y:S04]  /*18a0*/  LDL.U8 R8, [R17+0x587a3] ;  /* 0x0587a30011087983 */ /* 0x000ea80000100000 */
[----:B------:R-:W3:Y:S04]  /*18b0*/  LDL.U8 R9, [R15+0x587a4] ;  /* 0x0587a4000f097983 */ /* 0x000ee80000100000 */
[----:B--2---:R0:W-:Y:S04]  /*18c0*/  STL.U8 [R15+0x587a4], R8 ;  /* 0x0587a4080f007387 */ /* 0x0041e80000100000 */
[----:B---3--:R1:W-:Y:S04]  /*18d0*/  STL.U8 [R17+0x587a3], R9 ;  /* 0x0587a30911007387 */ /* 0x0083e80000100000 */
[----:B------:R-:W2:Y:S04]  /*18e0*/  LDL.U8 R10, [R17+0x589fd] ;  /* 0x0589fd00110a7983 */ /* 0x000ea80000100000 */
[----:B-----5:R-:W3:Y:S04]  /*18f0*/  LDL.U8 R11, [R15+0x589fe] ;  /* 0x0589fe000f0b7983 */ /* 0x020ee80000100000 */
[----:B--2---:R2:W-:Y:S04]  /*1900*/  STL.U8 [R15+0x589fe], R10 ;  /* 0x0589fe0a0f007387 */ /* 0x0045e80000100000 */
[----:B---3--:R3:W-:Y:S04]  /*1910*/  STL.U8 [R17+0x589fd], R11 ;  /* 0x0589fd0b11007387 */ /* 0x0087e80000100000 */
[----:B------:R-:W4:Y:S04]  /*1920*/  LDL.U8 R12, [R17+0x587a4] ;  /* 0x0587a400110c7983 */ /* 0x000f280000100000 */
[----:B------:R-:W2:Y:S04]  /*1930*/  LDL.U8 R13, [R15+0x587a3] ;  /* 0x0587a3000f0d7983 */ /* 0x000ea80000100000 */
[----:B----4-:R4:W-:Y:S04]  /*1940*/  STL.U8 [R15+0x587a3], R12 ;  /* 0x0587a30c0f007387 */ /* 0x0109e80000100000 */
[----:B--2---:R2:W-:Y:S04]  /*1950*/  STL.U8 [R17+0x587a4], R13 ;  /* 0x0587a40d11007387 */ /* 0x0045e80000100000 */
[----:B------:R-:W3:Y:S04]  /*1960*/  LDL.U8 R14, [R17+0x589fe] ;  /* 0x0589fe00110e7983 */ /* 0x000ee80000100000 */
[----:B0-----:R-:W4:Y:S04]  /*1970*/  LDL.U8 R8, [R15+0x589fd] ;  /* 0x0589fd000f087983 */ /* 0x001f280000100000 */
[----:B---3--:R0:W-:Y:S04]  /*1980*/  STL.U8 [R15+0x589fd], R14 ;  /* 0x0589fd0e0f007387 */ /* 0x0081e80000100000 */
[----:B----4-:R3:W-:Y:S04]  /*1990*/  STL.U8 [R17+0x589fe], R8 ;  /* 0x0589fe0811007387 */ /* 0x0107e80000100000 */
[----:B-1----:R-:W4:Y:S04]  /*19a0*/  LDL.U8 R9, [R17+0x587a5] ;  /* 0x0587a50011097983 */ /* 0x002f280000100000 */
[----:B------:R-:W2:Y:S04]  /*19b0*/  LDL.U8 R10, [R15+0x587a2] ;  /* 0x0587a2000f0a7983 */ /* 0x000ea80000100000 */
[----:B----4-:R1:W-:Y:S04]  /*19c0*/  STL.U8 [R15+0x587a2], R9 ;  /* 0x0587a2090f007387 */ /* 0x0103e80000100000 */
[----:B--2---:R2:W-:Y:S04]  /*19d0*/  STL.U8 [R17+0x587a5], R10 ;  /* 0x0587a50a11007387 */ /* 0x0045e80000100000 */
[----:B------:R-:W4:Y:S04]  /*19e0*/  LDL.U8 R11, [R17+0x589ff] ;  /* 0x0589ff00110b7983 */ /* 0x000f280000100000 */
[----:B------:R-:W3:Y:S04]  /*19f0*/  LDL.U8 R12, [R15+0x589fc] ;  /* 0x0589fc000f0c7983 */ /* 0x000ee80000100000 */
[----:B----4-:R2:W-:Y:S04]  /*1a00*/  STL.U8 [R15+0x589fc], R11 ;  /* 0x0589fc0b0f007387 */ /* 0x0105e80000100000 */
[----:B---3--:R2:W-:Y:S04]  /*1a10*/  STL.U8 [R17+0x589ff], R12 ;  /* 0x0589ff0c11007387 */ /* 0x0085e80000100000 */
[----:B------:R-:W3:Y:S04]  /*1a20*/  LDL.U8 R13, [R17+0x587a6] ;  /* 0x0587a600110d7983 */ /* 0x000ee80000100000 */
[----:B0-----:R-:W4:Y:S04]  /*1a30*/  LDL.U8 R14, [R15+0x587a1] ;  /* 0x0587a1000f0e7983 */ /* 0x001f280000100000 */
[----:B---3--:R2:W-:Y:S04]  /*1a40*/  STL.U8 [R15+0x587a1], R13 ;  /* 0x0587a10d0f007387 */ /* 0x0085e80000100000 */
[----:B----4-:R2:W-:Y:S04]  /*1a50*/  STL.U8 [R17+0x587a6], R14 ;  /* 0x0587a60e11007387 */ /* 0x0105e80000100000 */
[----:B------:R-:W3:Y:S04]  /*1a60*/  LDL.U8 R8, [R17+0x58a00] ;  /* 0x058a000011087983 */ /* 0x000ee80000100000 */
[----:B-1----:R-:W4:Y:S01]  /*1a70*/  LDL.U8 R9, [R15+0x589fb] ;  /* 0x0589fb000f097983 */ /* 0x002f220000100000 */
[----:B------:R-:W-:-:S02]  /*1a80*/  VIADD R5, R5, 0x4 ;  /* 0x0000000405057836 */ /* 0x000fc40000000000 */
[----:B------:R-:W-:Y:S02]  /*1a90*/  VIADD R2, R2, 0x4 ;  /* 0x0000000402027836 */ /* 0x000fe40000000000 */
[----:B------:R-:W-:Y:S01]  /*1aa0*/  VIADD R0, R0, 0xfffffffc ;  /* 0xfffffffc00007836 */ /* 0x000fe20000000000 */
[----:B------:R-:W-:Y:S01]  /*1ab0*/  ISETP.NE.AND P0, PT, R5, RZ, PT ;  /* 0x000000ff0500720c */ /* 0x000fe20003f05270 */
[----:B---3--:R2:W-:Y:S04]  /*1ac0*/  STL.U8 [R15+0x589fb], R8 ;  /* 0x0589fb080f007387 */ /* 0x0085e80000100000 */
[----:B----4-:R2:W-:Y:S08]  /*1ad0*/  STL.U8 [R17+0x58a00], R9 ;  /* 0x058a000911007387 */ /* 0x0105f00000100000 */
[----:B------:R-:W-:Y:S05]  /*1ae0*/  @P0 BRA `(.L_x_20) ;  /* 0xfffffffc00640947 */ /* 0x000fea000383ffff */
.L_x_19:
[----:B------:R-:W-:Y:S05]  /*1af0*/  BSYNC.RECONVERGENT B1 ;  /* 0x0000000000017941 */ /* 0x000fea0003800200 */
.L_x_18:
[----:B------:R-:W-:Y:S05]  /*1b00*/  @!P1 BRA `(.L_x_17) ;  /* 0x00000000004c9947 */ /* 0x000fea0003800000 */
[-C--:B------:R-:W-:Y:S01]  /*1b10*/  LOP3.LUT R5, RZ, R3.reuse, RZ, 0x33, !PT ;  /* 0x00000003ff057212 */ /* 0x080fe200078e33ff */
[----:B------:R-:W-:Y:S01]  /*1b20*/  IMAD.MOV R4, RZ, RZ, -R4 ;  /* 0x000000ffff047224 */ /* 0x000fe200078e0a04 */
[----:B------:R-:W-:-:S03]  /*1b30*/  MOV R2, R3 ;  /* 0x0000000300027202 */ /* 0x000fc60000000f00 */
[----:B------:R-:W-:-:S07]  /*1b40*/  IMAD.IADD R0, R5, 0x1, R16 ;  /* 0x0000000105007824 */ /* 0x000fce00078e0210 */
.L_x_21:
[C---:B012---:R-:W-:Y:S02]  /*1b50*/  IMAD.IADD R12, R1.reuse, 0x1, R2 ;  /* 0x00000001010c7824 */ /* 0x047fe400078e0202 */
[----:B------:R-:W-:-:S03]  /*1b60*/  IMAD.IADD R10, R1, 0x1, R0 ;  /* 0x00000001010a7824 */ /* 0x000fc600078e0200 */
[----:B------:R-:W2:Y:S04]  /*1b70*/  LDL.U8 R3, [R12+0x587a4] ;  /* 0x0587a4000c037983 */ /* 0x000ea80000100000 */
[----:B------:R-:W3:Y:S04]  /*1b80*/  LDL.U8 R5, [R10+0x587a4] ;  /* 0x0587a4000a057983 */ /* 0x000ee80000100000 */
[----:B--2---:R1:W-:Y:S04]  /*1b90*/  STL.U8 [R10+0x587a4], R3 ;  /* 0x0587a4030a007387 */ /* 0x0043e80000100000 */
[----:B---3--:R1:W-:Y:S04]  /*1ba0*/  STL.U8 [R12+0x587a4], R5 ;  /* 0x0587a4050c007387 */ /* 0x0083e80000100000 */
[----:B------:R-:W2:Y:S04]  /*1bb0*/  LDL.U8 R8, [R12+0x589fe] ;  /* 0x0589fe000c087983 */ /* 0x000ea80000100000 */
[----:B------:R-:W3:Y:S01]  /*1bc0*/  LDL.U8 R9, [R10+0x589fe] ;  /* 0x0589fe000a097983 */ /* 0x000ee20000100000 */
[----:B------:R-:W-:Y:S01]  /*1bd0*/  VIADD R4, R4, 0x1 ;  /* 0x0000000104047836 */ /* 0x000fe20000000000 */
[----:B------:R-:W-:Y:S01]  /*1be0*/  IADD3 R0, PT, PT, R0, -0x1, RZ ;  /* 0xffffffff00007810 */ /* 0x000fe20007ffe0ff */
[----:B------:R-:W-:-:S03]  /*1bf0*/  VIADD R2, R2, 0x1 ;  /* 0x0000000102027836 */ /* 0x000fc60000000000 */
[----:B------:R-:W-:Y:S01]  /*1c00*/  ISETP.NE.AND P0, PT, R4, RZ, PT ;  /* 0x000000ff0400720c */ /* 0x000fe20003f05270 */
[----:B--2---:R1:W-:Y:S04]  /*1c10*/  STL.U8 [R10+0x589fe], R8 ;  /* 0x0589fe080a007387 */ /* 0x0043e80000100000 */
[----:B---3--:R1:W-:Y:S08]  /*1c20*/  STL.U8 [R12+0x589fe], R9 ;  /* 0x0589fe090c007387 */ /* 0x0083f00000100000 */
[----:B------:R-:W-:Y:S05]  /*1c30*/  @P0 BRA `(.L_x_21) ;  /* 0xfffffffc00c40947 */ /* 0x000fea000383ffff */
.L_x_17:
[----:B---3--:R-:W-:Y:S05]  /*1c40*/  BSYNC.RECONVERGENT B0 ;  /* 0x0000000000007941 */ /* 0x008fea0003800200 */
.L_x_16:
[C---:B012---:R-:W-:Y:S01]  /*1c50*/  IADD3 R8, P0, PT, R6.reuse, 0x587a4, RZ ;  /* 0x000587a406087810 */ /* 0x047fe20007f1e0ff */
[----:B------:R-:W-:Y:S01]  /*1c60*/  IMAD.IADD R17, R1, 0x1, R16 ;  /* 0x0000000101117824 */ /* 0x000fe200078e0210 */
[----:B------:R-:W-:Y:S01]  /*1c70*/  IADD3 R10, P1, PT, R6, 0x589fe, RZ ;  /* 0x000589fe060a7810 */ /* 0x000fe20007f3e0ff */
[----:B------:R-:W-:Y:S01]  /*1c80*/  VIADD R0, R18, 0x1 ;  /* 0x0000000112007836 */ /* 0x000fe20000000000 */
[----:B------:R-:W-:Y:S01]  /*1c90*/  MOV R2, 0x0 ;  /* 0x0000000000027802 */ /* 0x000fe20000000f00 */
[--C-:B------:R-:W-:Y:S01]  /*1ca0*/  IMAD.X R9, RZ, RZ, R7.reuse, P0 ;  /* 0x000000ffff097224 */ /* 0x100fe200000e0607 */
[----:B------:R0:W-:Y:S01]  /*1cb0*/  STL.U8 [R17+0x587a4], RZ ;  /* 0x0587a4ff11007387 */ /* 0x0001e20000100000 */
[--C-:B-----5:R-:W-:Y:S01]  /*1cc0*/  IMAD.X R11, RZ, RZ, R7.reuse, P1 ;  /* 0x000000ffff0b7224 */ /* 0x120fe200008e0607 */
[----:B------:R-:W1:Y:S01]  /*1cd0*/  LDCU.64 UR4, c[0x4][0x8] ;  /* 0x01000100ff0477ac */ /* 0x000e620008000a00 */
[----:B------:R-:W-:Y:S01]  /*1ce0*/  IADD3 R6, P0, PT, R6, 0x6ee48, RZ ;  /* 0x0006ee4806067810 */ /* 0x000fe20007f1e0ff */
[----:B------:R0:W-:Y:S01]  /*1cf0*/  STL.U8 [R17+0x589fe], RZ ;  /* 0x0589feff11007387 */ /* 0x0001e20000100000 */
[----:B------:R-:W2:Y:S03]  /*1d00*/  LDC.64 R2, c[0x4][R2] ;  /* 0x0100000002027b82 */ /* 0x000ea60000000a00 */
[----:B------:R0:W-:Y:S01]  /*1d10*/  STL [R1+0x6ee48], R0 ;  /* 0x06ee480001007387 */ /* 0x0001e20000100800 */
[----:B------:R-:W-:-:S03]  /*1d20*/  IMAD.X R7, RZ, RZ, R7, P0 ;  /* 0x000000ffff077224 */ /* 0x000fc600000e0607 */
[----:B------:R0:W-:Y:S04]  /*1d30*/  STL.64 [R1+0x6ee50], R8 ;  /* 0x06ee500801007387 */ /* 0x0001e80000100a00 */
[----:B------:R0:W-:Y:S01]  /*1d40*/  STL.64 [R1+0x6ee58], R10 ;  /* 0x06ee580a01007387 */ /* 0x0001e20000100a00 */
[----:B-1----:R-:W-:Y:S01]  /*1d50*/  IMAD.U32 R4, RZ, RZ, UR4 ;  /* 0x00000004ff047e24 */ /* 0x002fe2000f8e00ff */
[----:B------:R-:W-:-:S07]  /*1d60*/  MOV R5, UR5 ;  /* 0x0000000500057c02 */ /* 0x000fce0008000f00 */
[----:B------:R-:W-:-:S07]  /*1d70*/  LEPC R20, `(.L_x_22) ;  /* 0x000000001014794e */ /* 0x000fce0000000000 */
[----:B0-2---:R-:W-:Y:S05]  /*1d80*/  CALL.ABS.NOINC R2 ;  /* 0x0000000002007343 */ /* 0x005fea0003c00000 */
.L_x_22:
[----:B------:R-:W-:Y:S01]  /*1d90*/  ISETP.NE.AND P0, PT, R16, RZ, PT ;  /* 0x000000ff1000720c */ /* 0x000fe20003f05270 */
[----:B------:R-:W-:Y:S01]  /*1da0*/  BSSY.RECONVERGENT B1, `(.L_x_23) ;  /* 0x0000064000017945 */ /* 0x000fe20003800200 */
[----:B------:R-:W-:-:S11]  /*1db0*/  IMAD.MOV.U32 R5, RZ, RZ, RZ ;  /* 0x000000ffff057224 */ /* 0x000fd600078e00ff */
[----:B------:R-:W-:Y:S05]  /*1dc0*/  @!P0 BRA `(.L_x_24) ;  /* 0x0000000400848947 */ /* 0x000fea0003800000 */
[----:B------:R0:W5:Y:S01]  /*1dd0*/  LDL.U8 R9, [R17+0x587a4] ;  /* 0x0587a40011097983 */ /* 0x0001620000100000 */
[C---:B------:R-:W-:Y:S01]  /*1de0*/  ISETP.GE.U32.AND P0, PT, R16.reuse, 0x4, PT ;  /* 0x000000041000780c */ /* 0x040fe20003f06070 */
[----:B------:R-:W-:Y:S01]  /*1df0*/  BSSY.RECONVERGENT B0, `(.L_x_25) ;  /* 0x0000045000007945 */ /* 0x000fe20003800200 */
[----:B------:R-:W-:Y:S01]  /*1e00*/  LOP3.LUT R8, R16, 0x3, RZ, 0xc0, !PT ;  /* 0x0000000310087812 */ /* 0x000fe200078ec0ff */
[----:B------:R-:W-:Y:S02]  /*1e10*/  IMAD.MOV.U32 R5, RZ, RZ, RZ ;  /* 0x000000ffff057224 */ /* 0x000fe400078e00ff */
[----:B------:R-:W-:-:S08]  /*1e20*/  IMAD.MOV.U32 R0, RZ, RZ, RZ ;  /* 0x000000ffff007224 */ /* 0x000fd000078e00ff */
[----:B0-----:R-:W-:Y:S05]  /*1e30*/  @!P0 BRA `(.L_x_26) ;  /* 0x0000000400008947 */ /* 0x001fea0003800000 */
[----:B------:R-:W-:Y:S01]  /*1e40*/  LOP3.LUT R0, R16, 0xfffffffc, RZ, 0xc0, !PT ;  /* 0xfffffffc10007812 */ /* 0x000fe200078ec0ff */
[C---:B------:R-:W-:Y:S01]  /*1e50*/  VIADD R7, R1.reuse, 0x587a7 ;  /* 0x000587a701077836 */ /* 0x040fe20000000000 */
[----:B------:R-:W-:Y:S01]  /*1e60*/  IADD3 R6, PT, PT, R1, 0x589ff, RZ ;  /* 0x000589ff01067810 */ /* 0x000fe20007ffe0ff */
[----:B------:R-:W-:Y:S02]  /*1e70*/  IMAD.MOV.U32 R5, RZ, RZ, RZ ;  /* 0x000000ffff057224 */ /* 0x000fe400078e00ff */
[----:B------:R-:W-:-:S07]  /*1e80*/  IMAD.MOV R10, RZ, RZ, -R0 ;  /* 0x000000ffff0a7224 */ /* 0x000fce00078e0a00 */
.L_x_40:
[----:B-----5:R-:W-:Y:S01]  /*1e90*/  ISETP.NE.AND P1, PT, R9, 0x2d, PT ;  /* 0x0000002d0900780c */ /* 0x020fe20003f25270 */
[----:B------:R-:W-:Y:S01]  /*1ea0*/  VIADD R10, R10, 0x4 ;  /* 0x000000040a0a7836 */ /* 0x000fe20000000000 */
[----:B------:R-:W-:Y:S04]  /*1eb0*/  BSSY.RECONVERGENT B2, `(.L_x_27) ;  /* 0x000000d000027945 */ /* 0x000fe80003800200 */
[----:B------:R-:W-:-:S07]  /*1ec0*/  ISETP.NE.AND P0, PT, R10, RZ, PT ;  /* 0x000000ff0a00720c */ /* 0x000fce0003f05270 */
[----:B------:R-:W-:Y:S06]  /*1ed0*/  @!P1 BRA `(.L_x_28) ;  /* 0x00000000000c9947 */ /* 0x000fec0003800000 */
[----:B------:R-:W2:Y:S02]  /*1ee0*/  LDL.U8 R2, [R17+0x589fe] ;  /* 0x0589fe0011027983 */ /* 0x000ea40000100000 */
[----:B--2---:R-:W-:-:S13]  /*1ef0*/  ISETP.NE.AND P1, PT, R2, 0x2d, PT ;  /* 0x0000002d0200780c */ /* 0x004fda0003f25270 */
[----:B------:R-:W-:Y:S05]  /*1f00*/  @P1 BRA `(.L_x_29) ;  /* 0x0000000000081947 */ /* 0x000fea0003800000 */
.L_x_28:
[----:B------:R-:W-:Y:S01]  /*1f10*/  VIADD R2, R5, 0xfffffffe ;  /* 0xfffffffe05027836 */ /* 0x000fe20000000000 */
[----:B------:R-:W-:Y:S06]  /*1f20*/  BRA `(.L_x_30) ;  /* 0x0000000000147947 */ /* 0x000fec0003800000 */
.L_x_29:
[----:B------:R-:W2:Y:S04]  /*1f30*/  LDL.U8 R2, [R7+-0x3] ;  /* 0xfffffd0007027983 */ /* 0x000ea80000100000 */
[----:B------:R-:W2:Y:S02]  /*1f40*/  LDL.U8 R3, [R6+-0x1] ;  /* 0xffffff0006037983 */ /* 0x000ea40000100000 */
[----:B--2---:R-:W-:Y:S01]  /*1f50*/  ISETP.NE.AND P1, PT, R2, R3, PT ;  /* 0x000000030200720c */ /* 0x004fe20003f25270 */
[----:B------:R-:W-:-:S12]  /*1f60*/  VIADD R2, R5, 0x1 ;  /* 0x0000000105027836 */ /* 0x000fd80000000000 */
[----:B------:R-:W-:-:S07]  /*1f70*/  @P1 IADD3 R2, PT, PT, R5, -0x1, RZ ;  /* 0xffffffff05021810 */ /* 0x000fce0007ffe0ff */
.L_x_30:
[----:B------:R-:W-:Y:S05]  /*1f80*/  BSYNC.RECONVERGENT B2 ;  /* 0x0000000000027941 */ /* 0x000fea0003800200 */
.L_x_27:
[----:B------:R-:W-:Y:S01]  /*1f90*/  ISETP.NE.AND P1, PT, R9, 0x2d, PT ;  /* 0x0000002d0900780c */ /* 0x000fe20003f25270 */
[----:B------:R-:W-:-:S12]  /*1fa0*/  BSSY.RECONVERGENT B2, `(.L_x_31) ;  /* 0x000000c000027945 */ /* 0x000fd80003800200 */
[----:B------:R-:W-:Y:S05]  /*1fb0*/  @!P1 BRA `(.L_x_32) ;  /* 0x0000000000249947 */ /* 0x000fea0003800000 */
[----:B------:R-:W2:Y:S02]  /*1fc0*/  LDL.U8 R3, [R17+0x589fe] ;  /* 0x0589fe0011037983 */ /* 0x000ea40000100000 */
[----:B--2---:R-:W-:-:S13]  /*1fd0*/  ISETP.NE.AND P2, PT, R3, 0x2d, PT ;  /* 0x0000002d0300780c */ /* 0x004fda0003f45270 */
[----:B------:R-:W-:Y:S05]  /*1fe0*/  @!P2 BRA `(.L_x_32) ;  /* 0x000000000018a947 */ /* 0x000fea0003800000 */
[----:B------:R-:W2:Y:S04]  /*1ff0*/  LDL.U8 R3, [R7+-0x2] ;  /* 0xfffffe0007037983 */ /* 0x000ea80000100000 */
[----:B------:R-:W2:Y:S02]  /*2000*/  LDL.U8 R4, [R6] ;  /* 0x0000000006047983 */ /* 0x000ea40000100000 */
[----:B--2---:R-:W-:Y:S01]  /*2010*/  ISETP.NE.AND P2, PT, R3, R4, PT ;  /* 0x000000040300720c */ /* 0x004fe20003f45270 */
[----:B------:R-:W-:-:S12]  /*2020*/  VIADD R3, R2, 0x1 ;  /* 0x0000000102037836 */ /* 0x000fd80000000000 */
[----:B------:R-:W-:Y:S01]  /*2030*/  @P2 VIADD R3, R2, 0xffffffff ;  /* 0xffffffff02032836 */ /* 0x000fe20000000000 */
[----:B------:R-:W-:Y:S06]  /*2040*/  BRA `(.L_x_33) ;  /* 0x0000000000047947 */ /* 0x000fec0003800000 */
.L_x_32:
[----:B------:R-:W-:-:S07]  /*2050*/  VIADD R3, R2, 0xfffffffe ;  /* 0xfffffffe02037836 */ /* 0x000fce0000000000 */
.L_x_33:
[----:B------:R-:W-:Y:S05]  /*2060*/  BSYNC.RECONVERGENT B2 ;  /* 0x0000000000027941 */ /* 0x000fea0003800200 */
.L_x_31:
[----:B------:R-:W-:Y:S04]  /*2070*/  BSSY.RECONVERGENT B2, `(.L_x_34) ;  /* 0x000000c000027945 */ /* 0x000fe80003800200 */
[----:B------:R-:W-:Y:S05]  /*2080*/  @!P1 BRA `(.L_x_35) ;  /* 0x0000000000249947 */ /* 0x000fea0003800000 */
[----:B------:R-:W2:Y:S02]  /*2090*/  LDL.U8 R2, [R17+0x589fe] ;  /* 0x0589fe0011027983 */ /* 0x000ea40000100000 */
[----:B--2---:R-:W-:-:S13]  /*20a0*/  ISETP.NE.AND P2, PT, R2, 0x2d, PT ;  /* 0x0000002d0200780c */ /* 0x004fda0003f45270 */
[----:B------:R-:W-:Y:S05]  /*20b0*/  @!P2 BRA `(.L_x_35) ;  /* 0x000000000018a947 */ /* 0x000fea0003800000 */
[----:B------:R-:W2:Y:S04]  /*20c0*/  LDL.U8 R2, [R7+-0x1] ;  /* 0xffffff0007027983 */ /* 0x000ea80000100000 */
[----:B------:R-:W2:Y:S02]  /*20d0*/  LDL.U8 R5, [R6+0x1] ;  /* 0x0000010006057983 */ /* 0x000ea40000100000 */
[----:B--2---:R-:W-:Y:S01]  /*20e0*/  ISETP.NE.AND P2, PT, R2, R5, PT ;  /* 0x000000050200720c */ /* 0x004fe20003f45270 */
[----:B------:R-:W-:-:S12]  /*20f0*/  VIADD R2, R3, 0x1 ;  /* 0x0000000103027836 */ /* 0x000fd80000000000 */
[----:B------:R-:W-:Y:S01]  /*2100*/  @P2 VIADD R2, R3, 0xffffffff ;  /* 0xffffffff03022836 */ /* 0x000fe20000000000 */
[----:B------:R-:W-:Y:S06]  /*2110*/  BRA `(.L_x_36) ;  /* 0x0000000000047947 */ /* 0x000fec0003800000 */
.L_x_35:
[----:B------:R-:W-:-:S07]  /*2120*/  IADD3 R2, PT, PT, R3, -0x2, RZ ;  /* 0xfffffffe03027810 */ /* 0x000fce0007ffe0ff */
.L_x_36:
[----:B------:R-:W-:Y:S05]  /*2130*/  BSYNC.RECONVERGENT B2 ;  /* 0x0000000000027941 */ /* 0x000fea0003800200 */
.L_x_34:
[----:B------:R-:W-:Y:S04]  /*2140*/  BSSY.RECONVERGENT B2, `(.L_x_37) ;  /* 0x000000c000027945 */ /* 0x000fe80003800200 */
[----:B------:R-:W-:Y:S05]  /*2150*/  @!P1 BRA `(.L_x_38) ;  /* 0x0000000000249947 */ /* 0x000fea0003800000 */
[----:B------:R-:W2:Y:S02]  /*2160*/  LDL.U8 R3, [R17+0x589fe] ;  /* 0x0589fe0011037983 */ /* 0x000ea40000100000 */
[----:B--2---:R-:W-:-:S13]  /*2170*/  ISETP.NE.AND P1, PT, R3, 0x2d, PT ;  /* 0x0000002d0300780c */ /* 0x004fda0003f25270 */
[----:B------:R-:W-:Y:S05]  /*2180*/  @!P1 BRA `(.L_x_38) ;  /* 0x0000000000189947 */ /* 0x000fea0003800000 */
[----:B------:R-:W2:Y:S04]  /*2190*/  LDL.U8 R3, [R7] ;  /* 0x0000000007037983 */ /* 0x000ea80000100000 */
[----:B------:R-:W2:Y:S01]  /*21a0*/  LDL.U8 R4, [R6+0x2] ;  /* 0x0000020006047983 */ /* 0x000ea20000100000 */
[----:B------:R-:W-:Y:S01]  /*21b0*/  VIADD R5, R2, 0x1 ;  /* 0x0000000102057836 */ /* 0x000fe20000000000 */
[----:B--2---:R-:W-:-:S13]  /*21c0*/  ISETP.NE.AND P1, PT, R3, R4, PT ;  /* 0x000000040300720c */ /* 0x004fda0003f25270 */
[----:B------:R-:W-:Y:S01]  /*21d0*/  @P1 VIADD R5, R2, 0xffffffff ;  /* 0xffffffff02051836 */ /* 0x000fe20000000000 */
[----:B------:R-:W-:Y:S06]  /*21e0*/  BRA `(.L_x_39) ;  /* 0x0000000000047947 */ /* 0x000fec0003800000 */
.L_x_38:
[----:B------:R-:W-:-:S07]  /*21f0*/  VIADD R5, R2, 0xfffffffe ;  /* 0xfffffffe02057836 */ /* 0x000fce0000000000 */
.L_x_39:
[----:B------:R-:W-:Y:S05]  /*2200*/  BSYNC.RECONVERGENT B2 ;  /* 0x0000000000027941 */ /* 0x000fea0003800200 */
.L_x_37:
[----:B------:R-:W-:Y:S02]  /*2210*/  VIADD R7, R7, 0x4 ;  /* 0x0000000407077836 */ /* 0x000fe40000000000 */
[----:B------:R-:W-:Y:S01]  /*2220*/  VIADD R6, R6, 0x4 ;  /* 0x0000000406067836 */ /* 0x000fe20000000000 */
[----:B------:R-:W-:Y:S06]  /*2230*/  @P0 BRA `(.L_x_40) ;  /* 0xfffffffc00140947 */ /* 0x000fec000383ffff */
.L_x_26:
[----:B------:R-:W-:Y:S05]  /*2240*/  BSYNC.RECONVERGENT B0 ;  /* 0x0000000000007941 */ /* 0x000fea0003800200 */
.L_x_25:
[----:B------:R-:W-:-:S13]  /*2250*/  ISETP.NE.AND P0, PT, R8, RZ, PT ;  /* 0x000000ff0800720c */ /* 0x000fda0003f05270 */
[----:B------:R-:W-:Y:S05]  /*2260*/  @!P0 BRA `(.L_x_24) ;  /* 0x00000000005c8947 */ /* 0x000fea0003800000 */
[C---:B------:R-:W-:Y:S01]  /*2270*/  IADD3 R22, PT, PT, R0.reuse, R22, RZ ;  /* 0x0000001600167210 */ /* 0x040fe20007ffe0ff */
[----:B------:R-:W-:Y:S02]  /*2280*/  IMAD.IADD R19, R0, 0x1, R19 ;  /* 0x0000000100137824 */ /* 0x000fe400078e0213 */
[----:B------:R-:W-:-:S07]  /*2290*/  IMAD.MOV R0, RZ, RZ, -R8 ;  /* 0x000000ffff007224 */ /* 0x000fce00078e0a08 */
.L_x_44:
[----:B-----5:R-:W-:Y:S01]  /*22a0*/  ISETP.NE.AND P1, PT, R9, 0x2d, PT ;  /* 0x0000002d0900780c */ /* 0x020fe20003f25270 */
[----:B------:R-:W-:Y:S01]  /*22b0*/  VIADD R0, R0, 0x1 ;  /* 0x0000000100007836 */ /* 0x000fe20000000000 */
[----:B------:R-:W-:Y:S04]  /*22c0*/  BSSY.RECONVERGENT B0, `(.L_x_41) ;  /* 0x000000e000007945 */ /* 0x000fe80003800200 */
[----:B------:R-:W-:-:S07]  /*22d0*/  ISETP.NE.AND P0, PT, R0, RZ, PT ;  /* 0x000000ff0000720c */ /* 0x000fce0003f05270 */
[----:B------:R-:W-:Y:S06]  /*22e0*/  @!P1 BRA `(.L_x_42) ;  /* 0x0000000000289947 */ /* 0x000fec0003800000 */
[----:B------:R-:W2:Y:S02]  /*22f0*/  LDL.U8 R2, [R17+0x589fe] ;  /* 0x0589fe0011027983 */ /* 0x000ea40000100000 */
[----:B--2---:R-:W-:-:S13]  /*2300*/  ISETP.NE.AND P1, PT, R2, 0x2d, PT ;  /* 0x0000002d0200780c */ /* 0x004fda0003f25270 */
[----:B------:R-:W-:Y:S05]  /*2310*/  @!P1 BRA `(.L_x_42) ;  /* 0x00000000001c9947 */ /* 0x000fea0003800000 */
[----:B------:R-:W2:Y:S04]  /*2320*/  LDL.U8 R2, [R19] ;  /* 0x0000000013027983 */ /* 0x000ea80000100000 */
[----:B------:R-:W2:Y:S02]  /*2330*/  LDL.U8 R3, [R22] ;  /* 0x0000000016037983 */ /* 0x000ea40000100000 */
[----:B--2---:R-:W-:Y:S01]  /*2340*/  ISETP.NE.AND P1, PT, R2, R3, PT ;  /* 0x000000030200720c */ /* 0x004fe20003f25270 */
[----:B------:R-:W-:-:S12]  /*2350*/  VIADD R2, R5, 0x1 ;  /* 0x0000000105027836 */ /* 0x000fd80000000000 */
[----:B------:R-:W-:-:S05]  /*2360*/  @P1 VIADD R2, R5, 0xffffffff ;  /* 0xffffffff05021836 */ /* 0x000fca0000000000 */
[----:B------:R-:W-:Y:S01]  /*2370*/  MOV R5, R2 ;  /* 0x0000000200057202 */ /* 0x000fe20000000f00 */
[----:B------:R-:W-:Y:S06]  /*2380*/  BRA `(.L_x_43) ;  /* 0x0000000000047947 */ /* 0x000fec0003800000 */
.L_x_42:
[----:B------:R-:W-:-:S07]  /*2390*/  VIADD R5, R5, 0xfffffffe ;  /* 0xfffffffe05057836 */ /* 0x000fce0000000000 */
.L_x_43:
[----:B------:R-:W-:Y:S05]  /*23a0*/  BSYNC.RECONVERGENT B0 ;  /* 0x0000000000007941 */ /* 0x000fea0003800200 */
.L_x_41:
[----:B------:R-:W-:Y:S02]  /*23b0*/  VIADD R22, R22, 0x1 ;  /* 0x0000000116167836 */ /* 0x000fe40000000000 */
[----:B------:R-:W-:Y:S01]  /*23c0*/  VIADD R19, R19, 0x1 ;  /* 0x0000000113137836 */ /* 0x000fe20000000000 */
[----:B------:R-:W-:Y:S06]  /*23d0*/  @P0 BRA `(.L_x_44) ;  /* 0xfffffffc00b00947 */ /* 0x000fec000383ffff */
.L_x_24:
[----:B------:R-:W-:Y:S05]  /*23e0*/  BSYNC.RECONVERGENT B1 ;  /* 0x0000000000017941 */ /* 0x000fea0003800200 */
.L_x_23:
[----:B------:R-:W0:Y:S02]  /*23f0*/  LDC.64 R2, c[0x0][0x390] ;  /* 0x0000e400ff027b82 */ /* 0x000e240000000a00 */
[----:B0-----:R-:W-:-:S05]  /*2400*/  IMAD.WIDE R18, R18, 0x4, R2 ;  /* 0x0000000412127825 */ /* 0x001fca00078e0202 */
[----:B------:R-:W-:Y:S01]  /*2410*/  STG.E desc[UR36][R18.64], R5 ;  /* 0x0000000512007986 */ /* 0x000fe2000c101924 */
[----:B------:R-:W-:Y:S05]  /*2420*/  EXIT ;  /* 0x000000000000794d */ /* 0x000fea0003800000 */
.L_x_45:
[----:B------:R-:W-:-:S00]  /*2430*/  BRA `(.L_x_45) ;  /* 0xfffffffc00fc7947 */ /* 0x000fc0000383ffff */
[----:B------:R-:W-:-:S00]  /*2440*/  NOP ;  /* 0x0000000000007918 */ /* 0x000fc00000000000 */
        /* <DEDUP_REMOVED lines=11> */
.L_x_46:


//--------------------- .nv.global.init           --------------------------
	.section	.nv.global.init,"aw",@progbits
.nv.global.init:
	.type		$str,@object
	.size		$str,(.L_0 - $str)
$str:
        /*0000*/ 	.byte	0x0a, 0x41, 0x6c, 0x69, 0x67, 0x6e, 0x6d, 0x65, 0x6e, 0x74, 0x20, 0x23, 0x25, 0x64, 0x20, 0x3a
        /*0010*/ 	.byte	0x0a, 0x2d, 0x2d, 0x2d, 0x2d, 0x2d, 0x2d, 0x2d, 0x2d, 0x2d, 0x2d, 0x2d, 0x2d, 0x2d, 0x2d, 0x2d
        /*0020*/ 	.byte	0x2d, 0x2d, 0x2d, 0x2d, 0x0a, 0x4b, 0x65, 0x79, 0x3a, 0x0a, 0x25, 0x73, 0x0a, 0x51, 0x75, 0x65
        /*0030*/ 	.byte	0x72, 0x79, 0x3a, 0x0a, 0x25, 0x73, 0x0a, 0x00
.L_0:


//--------------------- .nv.shared.reserved.0     --------------------------
	.section	.nv.shared.reserved.0,"aw",@nobits
	.weak		__nv_reservedSMEM_offset_0_alias
	.size		__nv_reservedSMEM_offset_0_alias, 0, 64
	.other		__nv_reservedSMEM_offset_0_alias,@"STO_CUDA_RESERVED_SHARED STV_DEFAULT"
__nv_reservedSMEM_offset_0_alias:
	.zero		0
	.zero		64


//--------------------- .nv.constant0._Z9alignmentPcS_Piii --------------------------
	.section	.nv.constant0._Z9alignmentPcS_Piii,"a",@progbits
	.sectionflags	@""
	.align	4
.nv.constant0._Z9alignmentPcS_Piii:
	.zero		928


//--------------------- SYMBOLS --------------------------

	.type		.nv.reservedSmem.offset0,@object
	.size		.nv.reservedSmem.offset0,0x4
	.type		vprintf,@function
